//
// Generated by NVIDIA NVVM Compiler
//
// Compiler Build ID: CL-36424714
// Cuda compilation tools, release 13.0, V13.0.88
// Based on NVVM 20.0.0
//

.version 9.0
.target sm_100
.address_size 64

	// .globl	select_forward

.visible .entry select_forward(
	.param .u64 select_forward_param_0,
	.param .u64 .ptr .align 1 select_forward_param_1,
	.param .u64 select_forward_param_2,
	.param .u64 .ptr .align 1 select_forward_param_3,
	.param .u64 .ptr .align 1 select_forward_param_4,
	.param .u64 .ptr .align 1 select_forward_param_5,
	.param .u64 select_forward_param_6,
	.param .u64 .ptr .align 1 select_forward_param_7,
	.param .u64 .ptr .align 1 select_forward_param_8,
	.param .u64 .ptr .align 1 select_forward_param_9,
	.param .u64 .ptr .align 1 select_forward_param_10,
	.param .u64 .ptr .align 1 select_forward_param_11
)
{
	.reg .pred 	%p<12>;
	.reg .b32 	%r<72>;
	.reg .b32 	%f<2>;
	.reg .b64 	%rd<127>;

	ld.param.u64 	%rd57, [select_forward_param_0];
	ld.param.u64 	%rd48, [select_forward_param_2];
	ld.param.u64 	%rd58, [select_forward_param_3];
	ld.param.u64 	%rd50, [select_forward_param_5];
	ld.param.u64 	%rd51, [select_forward_param_6];
	ld.param.u64 	%rd52, [select_forward_param_7];
	ld.param.u64 	%rd53, [select_forward_param_8];
	ld.param.u64 	%rd54, [select_forward_param_9];
	ld.param.u64 	%rd55, [select_forward_param_10];
	ld.param.u64 	%rd56, [select_forward_param_11];
	cvta.to.global.u64 	%rd1, %rd58;
	mov.u32 	%r28, %ctaid.x;
	mov.u32 	%r29, %ntid.x;
	mov.u32 	%r30, %tid.x;
	mad.lo.s32 	%r1, %r28, %r29, %r30;
	cvt.u64.u32 	%rd59, %r1;
	setp.le.u64 	%p1, %rd57, %rd59;
	@%p1 bra 	$L__BB0_22;
	add.s64 	%rd2, %rd48, -1;
	setp.eq.s64 	%p2, %rd2, 0;
	cvta.to.global.u64 	%rd3, %rd55;
	cvta.to.global.u64 	%rd4, %rd56;
	mov.b32 	%r60, 0;
	mov.b64 	%rd118, 0;
	mov.u32 	%r61, %r1;
	mov.u32 	%r62, %r60;
	@%p2 bra 	$L__BB0_7;
$L__BB0_2:
	not.b64 	%rd61, %rd118;
	add.s64 	%rd62, %rd2, %rd61;
	and.b64  	%rd6, %rd62, 4294967295;
	shl.b64 	%rd63, %rd62, 3;
	and.b64  	%rd64, %rd63, 34359738360;
	add.s64 	%rd65, %rd3, %rd64;
	ld.global.u64 	%rd7, [%rd65];
	and.b64  	%rd66, %rd7, -4294967296;
	setp.ne.s64 	%p3, %rd66, 0;
	@%p3 bra 	$L__BB0_4;
	cvt.u32.u64 	%r32, %rd7;
	div.u32 	%r33, %r61, %r32;
	mul.lo.s32 	%r34, %r33, %r32;
	sub.s32 	%r35, %r61, %r34;
	cvt.u64.u32 	%rd116, %r33;
	cvt.u64.u32 	%rd117, %r35;
	bra.uni 	$L__BB0_5;
$L__BB0_4:
	cvt.u64.u32 	%rd67, %r61;
	div.u64 	%rd116, %rd67, %rd7;
	mul.lo.s64 	%rd68, %rd116, %rd7;
	sub.s64 	%rd117, %rd67, %rd68;
$L__BB0_5:
	shl.b64 	%rd69, %rd6, 3;
	add.s64 	%rd70, %rd4, %rd69;
	ld.global.u64 	%rd71, [%rd70];
	cvt.u32.u64 	%r36, %rd71;
	cvt.u32.u64 	%r37, %rd117;
	mad.lo.s32 	%r62, %r36, %r37, %r62;
	cvt.u32.u64 	%r61, %rd116;
	add.s32 	%r60, %r60, 1;
	cvt.u64.u32 	%rd118, %r60;
	setp.gt.u64 	%p4, %rd2, %rd118;
	@%p4 bra 	$L__BB0_2;
	cvt.u64.u32 	%rd118, %r62;
$L__BB0_7:
	shl.b64 	%rd72, %rd51, 3;
	add.s64 	%rd73, %rd1, %rd72;
	ld.global.u64 	%rd17, [%rd73];
	not.b64 	%rd74, %rd51;
	add.s64 	%rd18, %rd48, %rd74;
	setp.eq.s64 	%p5, %rd18, 0;
	mov.b32 	%r65, 1;
	@%p5 bra 	$L__BB0_10;
	mov.b32 	%r65, 1;
	mov.b32 	%r63, 0;
	mov.b64 	%rd119, 0;
$L__BB0_9:
	not.b64 	%rd76, %rd119;
	add.s64 	%rd77, %rd48, %rd76;
	shl.b64 	%rd78, %rd77, 3;
	and.b64  	%rd79, %rd78, 34359738360;
	add.s64 	%rd80, %rd1, %rd79;
	ld.global.u32 	%r41, [%rd80];
	mul.lo.s32 	%r65, %r65, %r41;
	add.s32 	%r63, %r63, 1;
	cvt.u64.u32 	%rd119, %r63;
	setp.gt.u64 	%p6, %rd18, %rd119;
	@%p6 bra 	$L__BB0_9;
$L__BB0_10:
	cvt.u32.u64 	%r13, %rd17;
	div.u32 	%r14, %r1, %r65;
	setp.eq.s64 	%p7, %rd51, 0;
	cvta.to.global.u64 	%rd21, %rd52;
	cvta.to.global.u64 	%rd22, %rd53;
	mov.b32 	%r66, 0;
	mov.b64 	%rd123, 0;
	mov.u32 	%r67, %r14;
	mov.u32 	%r68, %r66;
	@%p7 bra 	$L__BB0_16;
$L__BB0_11:
	not.b64 	%rd82, %rd123;
	add.s64 	%rd83, %rd51, %rd82;
	and.b64  	%rd24, %rd83, 4294967295;
	shl.b64 	%rd84, %rd83, 3;
	and.b64  	%rd85, %rd84, 34359738360;
	add.s64 	%rd86, %rd21, %rd85;
	ld.global.u64 	%rd25, [%rd86];
	and.b64  	%rd87, %rd25, -4294967296;
	setp.ne.s64 	%p8, %rd87, 0;
	@%p8 bra 	$L__BB0_13;
	cvt.u32.u64 	%r43, %rd25;
	div.u32 	%r44, %r67, %r43;
	mul.lo.s32 	%r45, %r44, %r43;
	sub.s32 	%r46, %r67, %r45;
	cvt.u64.u32 	%rd121, %r44;
	cvt.u64.u32 	%rd122, %r46;
	bra.uni 	$L__BB0_14;
$L__BB0_13:
	cvt.u64.u32 	%rd88, %r67;
	div.u64 	%rd121, %rd88, %rd25;
	mul.lo.s64 	%rd89, %rd121, %rd25;
	sub.s64 	%rd122, %rd88, %rd89;
$L__BB0_14:
	shl.b64 	%rd90, %rd24, 3;
	add.s64 	%rd91, %rd22, %rd90;
	ld.global.u64 	%rd92, [%rd91];
	cvt.u32.u64 	%r47, %rd92;
	cvt.u32.u64 	%r48, %rd122;
	mad.lo.s32 	%r68, %r47, %r48, %r68;
	cvt.u32.u64 	%r67, %rd121;
	add.s32 	%r66, %r66, 1;
	cvt.u64.u32 	%rd123, %r66;
	setp.gt.u64 	%p9, %rd51, %rd123;
	@%p9 bra 	$L__BB0_11;
	cvt.u64.u32 	%rd123, %r68;
$L__BB0_16:
	ld.param.u64 	%rd114, [select_forward_param_4];
	cvta.to.global.u64 	%rd94, %rd50;
	shl.b64 	%rd95, %rd123, 3;
	add.s64 	%rd96, %rd94, %rd95;
	ld.global.u32 	%r50, [%rd96];
	rem.u32 	%r51, %r1, %r65;
	mad.lo.s32 	%r52, %r14, %r13, %r50;
	mad.lo.s32 	%r70, %r52, %r65, %r51;
	cvta.to.global.u64 	%rd35, %rd114;
	mov.b32 	%r69, 0;
	mov.b64 	%rd124, 0;
	mov.u32 	%r71, %r69;
$L__BB0_17:
	not.b64 	%rd97, %rd124;
	add.s64 	%rd98, %rd48, %rd97;
	cvt.u64.u32 	%rd37, %r70;
	and.b64  	%rd38, %rd98, 4294967295;
	shl.b64 	%rd99, %rd98, 3;
	and.b64  	%rd100, %rd99, 34359738360;
	add.s64 	%rd101, %rd1, %rd100;
	ld.global.u64 	%rd39, [%rd101];
	and.b64  	%rd102, %rd39, -4294967296;
	setp.ne.s64 	%p10, %rd102, 0;
	@%p10 bra 	$L__BB0_19;
	cvt.u32.u64 	%r53, %rd39;
	cvt.u32.u64 	%r54, %rd37;
	div.u32 	%r55, %r54, %r53;
	mul.lo.s32 	%r56, %r55, %r53;
	sub.s32 	%r57, %r54, %r56;
	cvt.u64.u32 	%rd125, %r55;
	cvt.u64.u32 	%rd126, %r57;
	bra.uni 	$L__BB0_20;
$L__BB0_19:
	div.u64 	%rd125, %rd37, %rd39;
	mul.lo.s64 	%rd103, %rd125, %rd39;
	sub.s64 	%rd126, %rd37, %rd103;
$L__BB0_20:
	shl.b64 	%rd104, %rd38, 3;
	add.s64 	%rd105, %rd35, %rd104;
	ld.global.u64 	%rd106, [%rd105];
	cvt.u32.u64 	%r58, %rd106;
	cvt.u32.u64 	%r59, %rd126;
	mad.lo.s32 	%r71, %r58, %r59, %r71;
	cvt.u32.u64 	%r70, %rd125;
	add.s32 	%r69, %r69, 1;
	cvt.u64.u32 	%rd124, %r69;
	setp.gt.u64 	%p11, %rd48, %rd124;
	@%p11 bra 	$L__BB0_17;
	ld.param.u64 	%rd113, [select_forward_param_1];
	cvta.to.global.u64 	%rd107, %rd113;
	mul.wide.u32 	%rd108, %r71, 4;
	add.s64 	%rd109, %rd107, %rd108;
	ld.global.f32 	%f1, [%rd109];
	cvta.to.global.u64 	%rd110, %rd54;
	shl.b64 	%rd111, %rd118, 2;
	add.s64 	%rd112, %rd110, %rd111;
	st.global.f32 	[%rd112], %f1;
$L__BB0_22:
	ret;

}
	// .globl	select_backward
.visible .entry select_backward(
	.param .u64 select_backward_param_0,
	.param .u64 .ptr .align 1 select_backward_param_1,
	.param .u64 select_backward_param_2,
	.param .u64 .ptr .align 1 select_backward_param_3,
	.param .u64 .ptr .align 1 select_backward_param_4,
	.param .u64 .ptr .align 1 select_backward_param_5,
	.param .u64 select_backward_param_6,
	.param .u64 .ptr .align 1 select_backward_param_7,
	.param .u64 .ptr .align 1 select_backward_param_8,
	.param .u64 .ptr .align 1 select_backward_param_9,
	.param .u64 .ptr .align 1 select_backward_param_10,
	.param .u64 .ptr .align 1 select_backward_param_11
)
{
	.reg .pred 	%p<12>;
	.reg .b32 	%r<72>;
	.reg .b32 	%f<3>;
	.reg .b64 	%rd<127>;

	ld.param.u64 	%rd57, [select_backward_param_0];
	ld.param.u64 	%rd48, [select_backward_param_2];
	ld.param.u64 	%rd58, [select_backward_param_3];
	ld.param.u64 	%rd50, [select_backward_param_5];
	ld.param.u64 	%rd51, [select_backward_param_6];
	ld.param.u64 	%rd52, [select_backward_param_7];
	ld.param.u64 	%rd53, [select_backward_param_8];
	ld.param.u64 	%rd54, [select_backward_param_9];
	ld.param.u64 	%rd55, [select_backward_param_10];
	ld.param.u64 	%rd56, [select_backward_param_11];
	cvta.to.global.u64 	%rd1, %rd58;
	mov.u32 	%r28, %ctaid.x;
	mov.u32 	%r29, %ntid.x;
	mov.u32 	%r30, %tid.x;
	mad.lo.s32 	%r1, %r28, %r29, %r30;
	cvt.u64.u32 	%rd59, %r1;
	setp.le.u64 	%p1, %rd57, %rd59;
	@%p1 bra 	$L__BB1_22;
	add.s64 	%rd2, %rd48, -1;
	setp.eq.s64 	%p2, %rd2, 0;
	cvta.to.global.u64 	%rd3, %rd55;
	cvta.to.global.u64 	%rd4, %rd56;
	mov.b32 	%r60, 0;
	mov.b64 	%rd118, 0;
	mov.u32 	%r61, %r1;
	mov.u32 	%r62, %r60;
	@%p2 bra 	$L__BB1_7;
$L__BB1_2:
	not.b64 	%rd61, %rd118;
	add.s64 	%rd62, %rd2, %rd61;
	and.b64  	%rd6, %rd62, 4294967295;
	shl.b64 	%rd63, %rd62, 3;
	and.b64  	%rd64, %rd63, 34359738360;
	add.s64 	%rd65, %rd3, %rd64;
	ld.global.u64 	%rd7, [%rd65];
	and.b64  	%rd66, %rd7, -4294967296;
	setp.ne.s64 	%p3, %rd66, 0;
	@%p3 bra 	$L__BB1_4;
	cvt.u32.u64 	%r32, %rd7;
	div.u32 	%r33, %r61, %r32;
	mul.lo.s32 	%r34, %r33, %r32;
	sub.s32 	%r35, %r61, %r34;
	cvt.u64.u32 	%rd116, %r33;
	cvt.u64.u32 	%rd117, %r35;
	bra.uni 	$L__BB1_5;
$L__BB1_4:
	cvt.u64.u32 	%rd67, %r61;
	div.u64 	%rd116, %rd67, %rd7;
	mul.lo.s64 	%rd68, %rd116, %rd7;
	sub.s64 	%rd117, %rd67, %rd68;
$L__BB1_5:
	shl.b64 	%rd69, %rd6, 3;
	add.s64 	%rd70, %rd4, %rd69;
	ld.global.u64 	%rd71, [%rd70];
	cvt.u32.u64 	%r36, %rd71;
	cvt.u32.u64 	%r37, %rd117;
	mad.lo.s32 	%r62, %r36, %r37, %r62;
	cvt.u32.u64 	%r61, %rd116;
	add.s32 	%r60, %r60, 1;
	cvt.u64.u32 	%rd118, %r60;
	setp.gt.u64 	%p4, %rd2, %rd118;
	@%p4 bra 	$L__BB1_2;
	cvt.u64.u32 	%rd118, %r62;
$L__BB1_7:
	shl.b64 	%rd72, %rd51, 3;
	add.s64 	%rd73, %rd1, %rd72;
	ld.global.u64 	%rd17, [%rd73];
	not.b64 	%rd74, %rd51;
	add.s64 	%rd18, %rd48, %rd74;
	setp.eq.s64 	%p5, %rd18, 0;
	mov.b32 	%r65, 1;
	@%p5 bra 	$L__BB1_10;
	mov.b32 	%r65, 1;
	mov.b32 	%r63, 0;
	mov.b64 	%rd119, 0;
$L__BB1_9:
	not.b64 	%rd76, %rd119;
	add.s64 	%rd77, %rd48, %rd76;
	shl.b64 	%rd78, %rd77, 3;
	and.b64  	%rd79, %rd78, 34359738360;
	add.s64 	%rd80, %rd1, %rd79;
	ld.global.u32 	%r41, [%rd80];
	mul.lo.s32 	%r65, %r65, %r41;
	add.s32 	%r63, %r63, 1;
	cvt.u64.u32 	%rd119, %r63;
	setp.gt.u64 	%p6, %rd18, %rd119;
	@%p6 bra 	$L__BB1_9;
$L__BB1_10:
	cvt.u32.u64 	%r13, %rd17;
	div.u32 	%r14, %r1, %r65;
	setp.eq.s64 	%p7, %rd51, 0;
	cvta.to.global.u64 	%rd21, %rd52;
	cvta.to.global.u64 	%rd22, %rd53;
	mov.b32 	%r66, 0;
	mov.b64 	%rd123, 0;
	mov.u32 	%r67, %r14;
	mov.u32 	%r68, %r66;
	@%p7 bra 	$L__BB1_16;
$L__BB1_11:
	not.b64 	%rd82, %rd123;
	add.s64 	%rd83, %rd51, %rd82;
	and.b64  	%rd24, %rd83, 4294967295;
	shl.b64 	%rd84, %rd83, 3;
	and.b64  	%rd85, %rd84, 34359738360;
	add.s64 	%rd86, %rd21, %rd85;
	ld.global.u64 	%rd25, [%rd86];
	and.b64  	%rd87, %rd25, -4294967296;
	setp.ne.s64 	%p8, %rd87, 0;
	@%p8 bra 	$L__BB1_13;
	cvt.u32.u64 	%r43, %rd25;
	div.u32 	%r44, %r67, %r43;
	mul.lo.s32 	%r45, %r44, %r43;
	sub.s32 	%r46, %r67, %r45;
	cvt.u64.u32 	%rd121, %r44;
	cvt.u64.u32 	%rd122, %r46;
	bra.uni 	$L__BB1_14;
$L__BB1_13:
	cvt.u64.u32 	%rd88, %r67;
	div.u64 	%rd121, %rd88, %rd25;
	mul.lo.s64 	%rd89, %rd121, %rd25;
	sub.s64 	%rd122, %rd88, %rd89;
$L__BB1_14:
	shl.b64 	%rd90, %rd24, 3;
	add.s64 	%rd91, %rd22, %rd90;
	ld.global.u64 	%rd92, [%rd91];
	cvt.u32.u64 	%r47, %rd92;
	cvt.u32.u64 	%r48, %rd122;
	mad.lo.s32 	%r68, %r47, %r48, %r68;
	cvt.u32.u64 	%r67, %rd121;
	add.s32 	%r66, %r66, 1;
	cvt.u64.u32 	%rd123, %r66;
	setp.gt.u64 	%p9, %rd51, %rd123;
	@%p9 bra 	$L__BB1_11;
	cvt.u64.u32 	%rd123, %r68;
$L__BB1_16:
	ld.param.u64 	%rd114, [select_backward_param_4];
	cvta.to.global.u64 	%rd94, %rd50;
	shl.b64 	%rd95, %rd123, 3;
	add.s64 	%rd96, %rd94, %rd95;
	ld.global.u32 	%r50, [%rd96];
	rem.u32 	%r51, %r1, %r65;
	mad.lo.s32 	%r52, %r14, %r13, %r50;
	mad.lo.s32 	%r70, %r52, %r65, %r51;
	cvta.to.global.u64 	%rd35, %rd114;
	mov.b32 	%r69, 0;
	mov.b64 	%rd124, 0;
	mov.u32 	%r71, %r69;
$L__BB1_17:
	not.b64 	%rd97, %rd124;
	add.s64 	%rd98, %rd48, %rd97;
	cvt.u64.u32 	%rd37, %r70;
	and.b64  	%rd38, %rd98, 4294967295;
	shl.b64 	%rd99, %rd98, 3;
	and.b64  	%rd100, %rd99, 34359738360;
	add.s64 	%rd101, %rd1, %rd100;
	ld.global.u64 	%rd39, [%rd101];
	and.b64  	%rd102, %rd39, -4294967296;
	setp.ne.s64 	%p10, %rd102, 0;
	@%p10 bra 	$L__BB1_19;
	cvt.u32.u64 	%r53, %rd39;
	cvt.u32.u64 	%r54, %rd37;
	div.u32 	%r55, %r54, %r53;
	mul.lo.s32 	%r56, %r55, %r53;
	sub.s32 	%r57, %r54, %r56;
	cvt.u64.u32 	%rd125, %r55;
	cvt.u64.u32 	%rd126, %r57;
	bra.uni 	$L__BB1_20;
$L__BB1_19:
	div.u64 	%rd125, %rd37, %rd39;
	mul.lo.s64 	%rd103, %rd125, %rd39;
	sub.s64 	%rd126, %rd37, %rd103;
$L__BB1_20:
	shl.b64 	%rd104, %rd38, 3;
	add.s64 	%rd105, %rd35, %rd104;
	ld.global.u64 	%rd106, [%rd105];
	cvt.u32.u64 	%r58, %rd106;
	cvt.u32.u64 	%r59, %rd126;
	mad.lo.s32 	%r71, %r58, %r59, %r71;
	cvt.u32.u64 	%r70, %rd125;
	add.s32 	%r69, %r69, 1;
	cvt.u64.u32 	%rd124, %r69;
	setp.gt.u64 	%p11, %rd48, %rd124;
	@%p11 bra 	$L__BB1_17;
	ld.param.u64 	%rd113, [select_backward_param_1];
	cvta.to.global.u64 	%rd107, %rd113;
	mul.wide.u32 	%rd108, %r71, 4;
	add.s64 	%rd109, %rd107, %rd108;
	cvta.to.global.u64 	%rd110, %rd54;
	shl.b64 	%rd111, %rd118, 2;
	add.s64 	%rd112, %rd110, %rd111;
	ld.global.f32 	%f1, [%rd112];
	atom.global.add.f32 	%f2, [%rd109], %f1;
$L__BB1_22:
	ret;

}


// ===== COMPILED SASS (sm_100) =====

	.target	sm_100

	.elftype	@"ET_EXEC"


//--------------------- .note.nv.tkinfo           --------------------------
	.section	.note.nv.tkinfo,"",@"SHT_NOTE"
	.sectionflags	@"SHF_NOTE_NV_TKINFO"
	.tkinfo
        /*0018*/ 	.word	0x00000002
        /*0030*/ 	.string	""
        /*0030*/ 	.string	"ptxas"
        /*0030*/ 	.string	"Cuda compilation tools, release 13.0, V13.0.88"
        /*0030*/ 	.string	"Build cuda_13.0.r13.0/compiler.36424714_0"
        /*0030*/ 	.string	"-arch sm_100 -m 64 "



//--------------------- .note.nv.cuinfo           --------------------------
	.section	.note.nv.cuinfo,"",@"SHT_NOTE"
	.sectionflags	@"SHF_NOTE_NV_CUINFO"
        /*0018*/ 	.short	0x0002
        /*001a*/ 	.short	0x0064
        /*001c*/ 	.short	0x0082
	.zero		2


//--------------------- .nv.info                  --------------------------
	.section	.nv.info,"",@"SHT_CUDA_INFO"
	.align	4


	//----- nvinfo : EIATTR_REGCOUNT
	.align		4
        /*0000*/ 	.byte	0x04, 0x2f
        /*0002*/ 	.short	(.L_1 - .L_0)
	.align		4
.L_0:
        /*0004*/ 	.word	index@(select_forward)
        /*0008*/ 	.word	0x0000001c


	//----- nvinfo : EIATTR_FRAME_SIZE
	.align		4
.L_1:
        /*000c*/ 	.byte	0x04, 0x11
        /*000e*/ 	.short	(.L_3 - .L_2)
	.align		4
.L_2:
        /*0010*/ 	.word	index@($__internal_1_$__cuda_sm20_div_u64)
        /*0014*/ 	.word	0x00000000


	//----- nvinfo : EIATTR_FRAME_SIZE
	.align		4
.L_3:
        /*0018*/ 	.byte	0x04, 0x11
        /*001a*/ 	.short	(.L_5 - .L_4)
	.align		4
.L_4:
        /*001c*/ 	.word	index@(select_forward)
        /*0020*/ 	.word	0x00000000


	//----- nvinfo : EIATTR_REGCOUNT
	.align		4
.L_5:
        /*0024*/ 	.byte	0x04, 0x2f
        /*0026*/ 	.short	(.L_7 - .L_6)
	.align		4
.L_6:
        /*0028*/ 	.word	index@(select_backward)
        /*002c*/ 	.word	0x0000001c


	//----- nvinfo : EIATTR_FRAME_SIZE
	.align		4
.L_7:
        /*0030*/ 	.byte	0x04, 0x11
        /*0032*/ 	.short	(.L_9 - .L_8)
	.align		4
.L_8:
        /*0034*/ 	.word	index@($__internal_0_$__cuda_sm20_div_u64)
        /*0038*/ 	.word	0x00000000


	//----- nvinfo : EIATTR_FRAME_SIZE
	.align		4
.L_9:
        /*003c*/ 	.byte	0x04, 0x11
        /*003e*/ 	.short	(.L_11 - .L_10)
	.align		4
.L_10:
        /*0040*/ 	.word	index@(select_backward)
        /*0044*/ 	.word	0x00000000


	//----- nvinfo : EIATTR_MIN_STACK_SIZE
	.align		4
.L_11:
        /*0048*/ 	.byte	0x04, 0x12
        /*004a*/ 	.short	(.L_13 - .L_12)
	.align		4
.L_12:
        /*004c*/ 	.word	index@(select_backward)
        /*0050*/ 	.word	0x00000000


	//----- nvinfo : EIATTR_MIN_STACK_SIZE
	.align		4
.L_13:
        /*0054*/ 	.byte	0x04, 0x12
        /*0056*/ 	.short	(.L_15 - .L_14)
	.align		4
.L_14:
        /*0058*/ 	.word	index@(select_forward)
        /*005c*/ 	.word	0x00000000
.L_15:


//--------------------- .nv.compat                --------------------------
	.section	.nv.compat,"",@"SHT_CUDA_COMPAT_INFO"
	.align	4
        /*0000*/ 	.byte	0x02, 0x09, 0x00, 0x00, 0x02, 0x02, 0x01, 0x00, 0x02, 0x05, 0x05, 0x00, 0x03, 0x07, 0x01, 0x01
        /*0010*/ 	.byte	0x02, 0x03, 0x00, 0x00, 0x02, 0x06, 0x01, 0x00, 0x04, 0x0b, 0x08, 0x00, 0x09, 0x00, 0x00, 0x00
        /*0020*/ 	.byte	0x00, 0x00, 0x00, 0x00


//--------------------- .nv.info.select_backward  --------------------------
	.section	.nv.info.select_backward,"",@"SHT_CUDA_INFO"
	.sectionflags	@""
	.align	4


	//----- nvinfo : EIATTR_CUDA_API_VERSION
	.align		4
        /*0000*/ 	.byte	0x04, 0x37
        /*0002*/ 	.short	(.L_17 - .L_16)
.L_16:
        /*0004*/ 	.word	0x00000082


	//----- nvinfo : EIATTR_KPARAM_INFO
	.align		4
.L_17:
        /*0008*/ 	.byte	0x04, 0x17
        /*000a*/ 	.short	(.L_19 - .L_18)
.L_18:
        /*000c*/ 	.word	0x00000000
        /*0010*/ 	.short	0x000b
        /*0012*/ 	.short	0x0058
        /*0014*/ 	.byte	0x00, 0xf5, 0x21, 0x00


	//----- nvinfo : EIATTR_KPARAM_INFO
	.align		4
.L_19:
        /*0018*/ 	.byte	0x04, 0x17
        /*001a*/ 	.short	(.L_21 - .L_20)
.L_20:
        /*001c*/ 	.word	0x00000000
        /*0020*/ 	.short	0x000a
        /*0022*/ 	.short	0x0050
        /*0024*/ 	.byte	0x00, 0xf5, 0x21, 0x00


	//----- nvinfo : EIATTR_KPARAM_INFO
	.align		4
.L_21:
        /*0028*/ 	.byte	0x04, 0x17
        /*002a*/ 	.short	(.L_23 - .L_22)
.L_22:
        /*002c*/ 	.word	0x00000000
        /*0030*/ 	.short	0x0009
        /*0032*/ 	.short	0x0048
        /*0034*/ 	.byte	0x00, 0xf5, 0x21, 0x00


	//----- nvinfo : EIATTR_KPARAM_INFO
	.align		4
.L_23:
        /*0038*/ 	.byte	0x04, 0x17
        /*003a*/ 	.short	(.L_25 - .L_24)
.L_24:
        /*003c*/ 	.word	0x00000000
        /*0040*/ 	.short	0x0008
        /*0042*/ 	.short	0x0040
        /*0044*/ 	.byte	0x00, 0xf5, 0x21, 0x00


	//----- nvinfo : EIATTR_KPARAM_INFO
	.align		4
.L_25:
        /*0048*/ 	.byte	0x04, 0x17
        /*004a*/ 	.short	(.L_27 - .L_26)
.L_26:
        /*004c*/ 	.word	0x00000000
        /*0050*/ 	.short	0x0007
        /*0052*/ 	.short	0x0038
        /*0054*/ 	.byte	0x00, 0xf5, 0x21, 0x00


	//----- nvinfo : EIATTR_KPARAM_INFO
	.align		4
.L_27:
        /*0058*/ 	.byte	0x04, 0x17
        /*005a*/ 	.short	(.L_29 - .L_28)
.L_28:
        /*005c*/ 	.word	0x00000000
        /*0060*/ 	.short	0x0006
        /*0062*/ 	.short	0x0030
        /*0064*/ 	.byte	0x00, 0xf0, 0x21, 0x00


	//----- nvinfo : EIATTR_KPARAM_INFO
	.align		4
.L_29:
        /*0068*/ 	.byte	0x04, 0x17
        /*006a*/ 	.short	(.L_31 - .L_30)
.L_30:
        /*006c*/ 	.word	0x00000000
        /*0070*/ 	.short	0x0005
        /*0072*/ 	.short	0x0028
        /*0074*/ 	.byte	0x00, 0xf5, 0x21, 0x00


	//----- nvinfo : EIATTR_KPARAM_INFO
	.align		4
.L_31:
        /*0078*/ 	.byte	0x04, 0x17
        /*007a*/ 	.short	(.L_33 - .L_32)
.L_32:
        /*007c*/ 	.word	0x00000000
        /*0080*/ 	.short	0x0004
        /*0082*/ 	.short	0x0020
        /*0084*/ 	.byte	0x00, 0xf5, 0x21, 0x00


	//----- nvinfo : EIATTR_KPARAM_INFO
	.align		4
.L_33:
        /*0088*/ 	.byte	0x04, 0x17
        /*008a*/ 	.short	(.L_35 - .L_34)
.L_34:
        /*008c*/ 	.word	0x00000000
        /*0090*/ 	.short	0x0003
        /*0092*/ 	.short	0x0018
        /*0094*/ 	.byte	0x00, 0xf5, 0x21, 0x00


	//----- nvinfo : EIATTR_KPARAM_INFO
	.align		4
.L_35:
        /*0098*/ 	.byte	0x04, 0x17
        /*009a*/ 	.short	(.L_37 - .L_36)
.L_36:
        /*009c*/ 	.word	0x00000000
        /*00a0*/ 	.short	0x0002
        /*00a2*/ 	.short	0x0010
        /*00a4*/ 	.byte	0x00, 0xf0, 0x21, 0x00


	//----- nvinfo : EIATTR_KPARAM_INFO
	.align		4
.L_37:
        /*00a8*/ 	.byte	0x04, 0x17
        /*00aa*/ 	.short	(.L_39 - .L_38)
.L_38:
        /*00ac*/ 	.word	0x00000000
        /*00b0*/ 	.short	0x0001
        /*00b2*/ 	.short	0x0008
        /*00b4*/ 	.byte	0x00, 0xf5, 0x21, 0x00


	//----- nvinfo : EIATTR_KPARAM_INFO
	.align		4
.L_39:
        /*00b8*/ 	.byte	0x04, 0x17
        /*00ba*/ 	.short	(.L_41 - .L_40)
.L_40:
        /*00bc*/ 	.word	0x00000000
        /*00c0*/ 	.short	0x0000
        /*00c2*/ 	.short	0x0000
        /*00c4*/ 	.byte	0x00, 0xf0, 0x21, 0x00


	//----- nvinfo : EIATTR_SPARSE_MMA_MASK
	.align		4
.L_41:
        /*00c8*/ 	.byte	0x03, 0x50
        /*00ca*/ 	.short	0x0000


	//----- nvinfo : EIATTR_MAXREG_COUNT
	.align		4
        /*00cc*/ 	.byte	0x03, 0x1b
        /*00ce*/ 	.short	0x00ff


	//----- nvinfo : EIATTR_MERCURY_ISA_VERSION
	.align		4
        /*00d0*/ 	.byte	0x03, 0x5f
        /*00d2*/ 	.short	0x0101


	//----- nvinfo : EIATTR_VRC_CTA_INIT_COUNT
	.align		4
        /*00d4*/ 	.byte	0x02, 0x4a
	.zero		1
	.zero		1


	//----- nvinfo : EIATTR_EXIT_INSTR_OFFSETS
	.align		4
        /*00d8*/ 	.byte	0x04, 0x1c
        /*00da*/ 	.short	(.L_43 - .L_42)


	//   ....[0]....
.L_42:
        /*00dc*/ 	.word	0x00000080


	//   ....[1]....
        /*00e0*/ 	.word	0x00001250


	//----- nvinfo : EIATTR_CRS_STACK_SIZE
	.align		4
.L_43:
        /*00e4*/ 	.byte	0x04, 0x1e
        /*00e6*/ 	.short	(.L_45 - .L_44)
.L_44:
        /*00e8*/ 	.word	0x00000000


	//----- nvinfo : EIATTR_CBANK_PARAM_SIZE
	.align		4
.L_45:
        /*00ec*/ 	.byte	0x03, 0x19
        /*00ee*/ 	.short	0x0060


	//----- nvinfo : EIATTR_PARAM_CBANK
	.align		4
        /*00f0*/ 	.byte	0x04, 0x0a
        /*00f2*/ 	.short	(.L_47 - .L_46)
	.align		4
.L_46:
        /*00f4*/ 	.word	index@(.nv.constant0.select_backward)
        /*00f8*/ 	.short	0x0380
        /*00fa*/ 	.short	0x0060


	//----- nvinfo : EIATTR_SW_WAR
	.align		4
.L_47:
        /*00fc*/ 	.byte	0x04, 0x36
        /*00fe*/ 	.short	(.L_49 - .L_48)
.L_48:
        /*0100*/ 	.word	0x00000008
.L_49:


//--------------------- .nv.info.select_forward   --------------------------
	.section	.nv.info.select_forward,"",@"SHT_CUDA_INFO"
	.sectionflags	@""
	.align	4


	//----- nvinfo : EIATTR_CUDA_API_VERSION
	.align		4
        /*0000*/ 	.byte	0x04, 0x37
        /*0002*/ 	.short	(.L_51 - .L_50)
.L_50:
        /*0004*/ 	.word	0x00000082


	//----- nvinfo : EIATTR_KPARAM_INFO
	.align		4
.L_51:
        /*0008*/ 	.byte	0x04, 0x17
        /*000a*/ 	.short	(.L_53 - .L_52)
.L_52:
        /*000c*/ 	.word	0x00000000
        /*0010*/ 	.short	0x000b
        /*0012*/ 	.short	0x0058
        /*0014*/ 	.byte	0x00, 0xf5, 0x21, 0x00


	//----- nvinfo : EIATTR_KPARAM_INFO
	.align		4
.L_53:
        /*0018*/ 	.byte	0x04, 0x17
        /*001a*/ 	.short	(.L_55 - .L_54)
.L_54:
        /*001c*/ 	.word	0x00000000
        /*0020*/ 	.short	0x000a
        /*0022*/ 	.short	0x0050
        /*0024*/ 	.byte	0x00, 0xf5, 0x21, 0x00


	//----- nvinfo : EIATTR_KPARAM_INFO
	.align		4
.L_55:
        /*0028*/ 	.byte	0x04, 0x17
        /*002a*/ 	.short	(.L_57 - .L_56)
.L_56:
        /*002c*/ 	.word	0x00000000
        /*0030*/ 	.short	0x0009
        /*0032*/ 	.short	0x0048
        /*0034*/ 	.byte	0x00, 0xf5, 0x21, 0x00


	//----- nvinfo : EIATTR_KPARAM_INFO
	.align		4
.L_57:
        /*0038*/ 	.byte	0x04, 0x17
        /*003a*/ 	.short	(.L_59 - .L_58)
.L_58:
        /*003c*/ 	.word	0x00000000
        /*0040*/ 	.short	0x0008
        /*0042*/ 	.short	0x0040
        /*0044*/ 	.byte	0x00, 0xf5, 0x21, 0x00


	//----- nvinfo : EIATTR_KPARAM_INFO
	.align		4
.L_59:
        /*0048*/ 	.byte	0x04, 0x17
        /*004a*/ 	.short	(.L_61 - .L_60)
.L_60:
        /*004c*/ 	.word	0x00000000
        /*0050*/ 	.short	0x0007
        /*0052*/ 	.short	0x0038
        /*0054*/ 	.byte	0x00, 0xf5, 0x21, 0x00


	//----- nvinfo : EIATTR_KPARAM_INFO
	.align		4
.L_61:
        /*0058*/ 	.byte	0x04, 0x17
        /*005a*/ 	.short	(.L_63 - .L_62)
.L_62:
        /*005c*/ 	.word	0x00000000
        /*0060*/ 	.short	0x0006
        /*0062*/ 	.short	0x0030
        /*0064*/ 	.byte	0x00, 0xf0, 0x21, 0x00


	//----- nvinfo : EIATTR_KPARAM_INFO
	.align		4
.L_63:
        /*0068*/ 	.byte	0x04, 0x17
        /*006a*/ 	.short	(.L_65 - .L_64)
.L_64:
        /*006c*/ 	.word	0x00000000
        /*0070*/ 	.short	0x0005
        /*0072*/ 	.short	0x0028
        /*0074*/ 	.byte	0x00, 0xf5, 0x21, 0x00


	//----- nvinfo : EIATTR_KPARAM_INFO
	.align		4
.L_65:
        /*0078*/ 	.byte	0x04, 0x17
        /*007a*/ 	.short	(.L_67 - .L_66)
.L_66:
        /*007c*/ 	.word	0x00000000
        /*0080*/ 	.short	0x0004
        /*0082*/ 	.short	0x0020
        /*0084*/ 	.byte	0x00, 0xf5, 0x21, 0x00


	//----- nvinfo : EIATTR_KPARAM_INFO
	.align		4
.L_67:
        /*0088*/ 	.byte	0x04, 0x17
        /*008a*/ 	.short	(.L_69 - .L_68)
.L_68:
        /*008c*/ 	.word	0x00000000
        /*0090*/ 	.short	0x0003
        /*0092*/ 	.short	0x0018
        /*0094*/ 	.byte	0x00, 0xf5, 0x21, 0x00


	//----- nvinfo : EIATTR_KPARAM_INFO
	.align		4
.L_69:
        /*0098*/ 	.byte	0x04, 0x17
        /*009a*/ 	.short	(.L_71 - .L_70)
.L_70:
        /*009c*/ 	.word	0x00000000
        /*00a0*/ 	.short	0x0002
        /*00a2*/ 	.short	0x0010
        /*00a4*/ 	.byte	0x00, 0xf0, 0x21, 0x00


	//----- nvinfo : EIATTR_KPARAM_INFO
	.align		4
.L_71:
        /*00a8*/ 	.byte	0x04, 0x17
        /*00aa*/ 	.short	(.L_73 - .L_72)
.L_72:
        /*00ac*/ 	.word	0x00000000
        /*00b0*/ 	.short	0x0001
        /*00b2*/ 	.short	0x0008
        /*00b4*/ 	.byte	0x00, 0xf5, 0x21, 0x00


	//----- nvinfo : EIATTR_KPARAM_INFO
	.align		4
.L_73:
        /*00b8*/ 	.byte	0x04, 0x17
        /*00ba*/ 	.short	(.L_75 - .L_74)
.L_74:
        /*00bc*/ 	.word	0x00000000
        /*00c0*/ 	.short	0x0000
        /*00c2*/ 	.short	0x0000
        /*00c4*/ 	.byte	0x00, 0xf0, 0x21, 0x00


	//----- nvinfo : EIATTR_SPARSE_MMA_MASK
	.align		4
.L_75:
        /*00c8*/ 	.byte	0x03, 0x50
        /*00ca*/ 	.short	0x0000


	//----- nvinfo : EIATTR_MAXREG_COUNT
	.align		4
        /*00cc*/ 	.byte	0x03, 0x1b
        /*00ce*/ 	.short	0x00ff


	//----- nvinfo : EIATTR_MERCURY_ISA_VERSION
	.align		4
        /*00d0*/ 	.byte	0x03, 0x5f
        /*00d2*/ 	.short	0x0101


	//----- nvinfo : EIATTR_VRC_CTA_INIT_COUNT
	.align		4
        /*00d4*/ 	.byte	0x02, 0x4a
	.zero		1
	.zero		1


	//----- nvinfo : EIATTR_EXIT_INSTR_OFFSETS
	.align		4
        /*00d8*/ 	.byte	0x04, 0x1c
        /*00da*/ 	.short	(.L_77 - .L_76)


	//   ....[0]....
.L_76:
        /*00dc*/ 	.word	0x00000080


	//   ....[1]....
        /*00e0*/ 	.word	0x00001250


	//----- nvinfo : EIATTR_CRS_STACK_SIZE
	.align		4
.L_77:
        /*00e4*/ 	.byte	0x04, 0x1e
        /*00e6*/ 	.short	(.L_79 - .L_78)
.L_78:
        /*00e8*/ 	.word	0x00000000


	//----- nvinfo : EIATTR_CBANK_PARAM_SIZE
	.align		4
.L_79:
        /*00ec*/ 	.byte	0x03, 0x19
        /*00ee*/ 	.short	0x0060


	//----- nvinfo : EIATTR_PARAM_CBANK
	.align		4
        /*00f0*/ 	.byte	0x04, 0x0a
        /*00f2*/ 	.short	(.L_81 - .L_80)
	.align		4
.L_80:
        /*00f4*/ 	.word	index@(.nv.constant0.select_forward)
        /*00f8*/ 	.short	0x0380
        /*00fa*/ 	.short	0x0060


	//----- nvinfo : EIATTR_SW_WAR
	.align		4
.L_81:
        /*00fc*/ 	.byte	0x04, 0x36
        /*00fe*/ 	.short	(.L_83 - .L_82)
.L_82:
        /*0100*/ 	.word	0x00000008
.L_83:


//--------------------- .nv.callgraph             --------------------------
	.section	.nv.callgraph,"",@"SHT_CUDA_CALLGRAPH"
	.align	4
	.sectionentsize	8
	.align		4
        /*0000*/ 	.word	0x00000000
	.align		4
        /*0004*/ 	.word	0xffffffff
	.align		4
        /*0008*/ 	.word	0x00000000
	.align		4
        /*000c*/ 	.word	0xfffffffe
	.align		4
        /*0010*/ 	.word	0x00000000
	.align		4
        /*0014*/ 	.word	0xfffffffd
	.align		4
        /*0018*/ 	.word	0x00000000
	.align		4
        /*001c*/ 	.word	0xfffffffc


//--------------------- .text.select_backward     --------------------------
	.section	.text.select_backward,"ax",@progbits
	.align	128
        .global         select_backward
        .type           select_backward,@function
        .size           select_backward,(.L_x_28 - select_backward)
        .other          select_backward,@"STO_CUDA_ENTRY STV_DEFAULT"
select_backward:
.text.select_backward:
[----:B------:R-:W-:Y:S01]  /*0000*/  LDC R1, c[0x0][0x37c] ;  /* 0x0000df00ff017b82 */ /* 0x000fe20000000800 */
[----:B------:R-:W0:Y:S07]  /*0010*/  S2R R3, SR_TID.X ;  /* 0x0000000000037919 */ /* 0x000e2e0000002100 */
[----:B------:R-:W0:Y:S01]  /*0020*/  S2UR UR4, SR_CTAID.X ;  /* 0x00000000000479c3 */ /* 0x000e220000002500 */
[----:B------:R-:W1:Y:S07]  /*0030*/  LDCU.64 UR6, c[0x0][0x380] ;  /* 0x00007000ff0677ac */ /* 0x000e6e0008000a00 */
[----:B------:R-:W0:Y:S02]  /*0040*/  LDC R0, c[0x0][0x360] ;  /* 0x0000d800ff007b82 */ /* 0x000e240000000800 */
[----:B0-----:R-:W-:-:S05]  /*0050*/  IMAD R0, R0, UR4, R3 ;  /* 0x0000000400007c24 */ /* 0x001fca000f8e0203 */
[----:B-1----:R-:W-:-:S04]  /*0060*/  ISETP.GE.U32.AND P0, PT, R0, UR6, PT ;  /* 0x0000000600007c0c */ /* 0x002fc8000bf06070 */
[----:B------:R-:W-:-:S13]  /*0070*/  ISETP.GE.U32.AND.EX P0, PT, RZ, UR7, PT, P0 ;  /* 0x00000007ff007c0c */ /* 0x000fda000bf06100 */
[----:B------:R-:W-:Y:S05]  /*0080*/  @P0 EXIT ;  /* 0x000000000000094d */ /* 0x000fea0003800000 */
[----:B------:R-:W0:Y:S01]  /*0090*/  LDCU.64 UR8, c[0x0][0x390] ;  /* 0x00007200ff0877ac */ /* 0x000e220008000a00 */
[----:B------:R-:W-:Y:S01]  /*00a0*/  CS2R R12, SRZ ;  /* 0x00000000000c7805 */ /* 0x000fe2000001ff00 */
[----:B------:R-:W1:Y:S01]  /*00b0*/  LDCU.64 UR16, c[0x0][0x358] ;  /* 0x00006b00ff1077ac */ /* 0x000e620008000a00 */
[----:B------:R-:W-:Y:S01]  /*00c0*/  UMOV UR5, URZ ;  /* 0x000000ff00057c82 */ /* 0x000fe20008000000 */
[----:B0-----:R-:W-:-:S04]  /*00d0*/  UIADD3 UR8, UP0, UPT, UR8, -0x1, URZ ;  /* 0xffffffff08087890 */ /* 0x001fc8000ff1e0ff */
[----:B------:R-:W-:Y:S02]  /*00e0*/  UIADD3.X UR9, UPT, UPT, UR9, -0x1, URZ, UP0, !UPT ;  /* 0xffffffff09097890 */ /* 0x000fe400087fe4ff */
[----:B------:R-:W-:-:S04]  /*00f0*/  UISETP.NE.U32.AND UP0, UPT, UR8, URZ, UPT ;  /* 0x000000ff0800728c */ /* 0x000fc8000bf05070 */
[----:B------:R-:W-:-:S09]  /*0100*/  UISETP.NE.AND.EX UP0, UPT, UR9, URZ, UPT, UP0 ;  /* 0x000000ff0900728c */ /* 0x000fd2000bf05300 */
[----:B-1----:R-:W-:Y:S05]  /*0110*/  BRA.U !UP0, `(.L_x_0) ;  /* 0x0000000108f47547 */ /* 0x002fea000b800000 */
[----:B------:R-:W0:Y:S01]  /*0120*/  LDC.64 R6, c[0x0][0x3d8] ;  /* 0x0000f600ff067b82 */ /* 0x000e220000000a00 */
[----:B------:R-:W-:Y:S01]  /*0130*/  IMAD.MOV.U32 R11, RZ, RZ, R0 ;  /* 0x000000ffff0b7224 */ /* 0x000fe200078e0000 */
[----:B------:R-:W1:Y:S01]  /*0140*/  LDCU.64 UR10, c[0x0][0x3d0] ;  /* 0x00007a00ff0a77ac */ /* 0x000e620008000a00 */
[----:B------:R-:W-:Y:S01]  /*0150*/  IMAD.MOV.U32 R5, RZ, RZ, RZ ;  /* 0x000000ffff057224 */ /* 0x000fe200078e00ff */
[----:B------:R-:W-:-:S06]  /*0160*/  UMOV UR4, URZ ;  /* 0x000000ff00047c82 */ /* 0x000fcc0008000000 */
.L_x_3:
[----:B------:R-:W-:Y:S02]  /*0170*/  LOP3.LUT R12, RZ, R12, RZ, 0x33, !PT ;  /* 0x0000000cff0c7212 */ /* 0x000fe400078e33ff */
[----:B------:R-:W-:Y:S02]  /*0180*/  LOP3.LUT R3, RZ, R13, RZ, 0x33, !PT ;  /* 0x0000000dff037212 */ /* 0x000fe400078e33ff */
[----:B------:R-:W-:-:S04]  /*0190*/  IADD3 R12, P0, PT, R12, UR8, RZ ;  /* 0x000000080c0c7c10 */ /* 0x000fc8000ff1e0ff */
[----:B------:R-:W-:Y:S02]  /*01a0*/  IADD3.X R3, PT, PT, R3, UR9, RZ, P0, !PT ;  /* 0x0000000903037c10 */ /* 0x000fe400087fe4ff */
[C---:B------:R-:W-:Y:S02]  /*01b0*/  SHF.L.U32 R8, R12.reuse, 0x3, RZ ;  /* 0x000000030c087819 */ /* 0x040fe400000006ff */
[----:B------:R-:W-:Y:S02]  /*01c0*/  SHF.L.U64.HI R2, R12, 0x3, R3 ;  /* 0x000000030c027819 */ /* 0x000fe40000010203 */
[----:B------:R-:W-:Y:S02]  /*01d0*/  LOP3.LUT R8, R8, 0xfffffff8, RZ, 0xc0, !PT ;  /* 0xfffffff808087812 */ /* 0x000fe400078ec0ff */
[----:B------:R-:W-:Y:S02]  /*01e0*/  LOP3.LUT R2, R2, 0x7, RZ, 0xc0, !PT ;  /* 0x0000000702027812 */ /* 0x000fe400078ec0ff */
[----:B-1----:R-:W-:-:S04]  /*01f0*/  IADD3 R8, P0, PT, R8, UR10, RZ ;  /* 0x0000000a08087c10 */ /* 0x002fc8000ff1e0ff */
[----:B------:R-:W-:-:S06]  /*0200*/  IADD3.X R9, PT, PT, R2, UR11, RZ, P0, !PT ;  /* 0x0000000b02097c10 */ /* 0x000fcc00087fe4ff */
[----:B------:R-:W2:Y:S02]  /*0210*/  LDG.E.64 R8, desc[UR16][R8.64] ;  /* 0x0000001008087981 */ /* 0x000ea4000c1e1b00 */
[----:B--2---:R-:W-:-:S13]  /*0220*/  ISETP.NE.U32.AND P0, PT, R9, RZ, PT ;  /* 0x000000ff0900720c */ /* 0x004fda0003f05070 */
[----:B------:R-:W-:Y:S05]  /*0230*/  @P0 BRA `(.L_x_1) ;  /* 0x0000000000580947 */ /* 0x000fea0003800000 */
[----:B------:R-:W1:Y:S01]  /*0240*/  I2F.U32.RP R4, R8 ;  /* 0x0000000800047306 */ /* 0x000e620000209000 */
[----:B------:R-:W-:Y:S01]  /*0250*/  IMAD.MOV R9, RZ, RZ, -R8 ;  /* 0x000000ffff097224 */ /* 0x000fe200078e0a08 */
[----:B------:R-:W-:-:S06]  /*0260*/  ISETP.NE.U32.AND P2, PT, R8, RZ, PT ;  /* 0x000000ff0800720c */ /* 0x000fcc0003f45070 */
[----:B-1----:R-:W1:Y:S02]  /*0270*/  MUFU.RCP R4, R4 ;  /* 0x0000000400047308 */ /* 0x002e640000001000 */
[----:B-1----:R-:W-:-:S06]  /*0280*/  VIADD R2, R4, 0xffffffe ;  /* 0x0ffffffe04027836 */ /* 0x002fcc0000000000 */
[----:B------:R1:W2:Y:S02]  /*0290*/  F2I.FTZ.U32.TRUNC.NTZ R3, R2 ;  /* 0x0000000200037305 */ /* 0x0002a4000021f000 */
[----:B-1----:R-:W-:Y:S02]  /*02a0*/  HFMA2 R2, -RZ, RZ, 0, 0 ;  /* 0x00000000ff027431 */ /* 0x002fe400000001ff */
[----:B--2---:R-:W-:-:S04]  /*02b0*/  IMAD R9, R9, R3, RZ ;  /* 0x0000000309097224 */ /* 0x004fc800078e02ff */
[----:B------:R-:W-:-:S06]  /*02c0*/  IMAD.HI.U32 R10, R3, R9, R2 ;  /* 0x00000009030a7227 */ /* 0x000fcc00078e0002 */
[----:B------:R-:W-:-:S04]  /*02d0*/  IMAD.HI.U32 R10, R10, R11, RZ ;  /* 0x0000000b0a0a7227 */ /* 0x000fc800078e00ff */
[----:B------:R-:W-:-:S04]  /*02e0*/  IMAD.MOV R3, RZ, RZ, -R10 ;  /* 0x000000ffff037224 */ /* 0x000fc800078e0a0a */
[----:B------:R-:W-:-:S05]  /*02f0*/  IMAD R3, R8, R3, R11 ;  /* 0x0000000308037224 */ /* 0x000fca00078e020b */
[----:B------:R-:W-:-:S13]  /*0300*/  ISETP.GE.U32.AND P0, PT, R3, R8, PT ;  /* 0x000000080300720c */ /* 0x000fda0003f06070 */
[----:B------:R-:W-:Y:S01]  /*0310*/  @P0 IMAD.IADD R3, R3, 0x1, -R8 ;  /* 0x0000000103030824 */ /* 0x000fe200078e0a08 */
[----:B------:R-:W-:-:S04]  /*0320*/  @P0 IADD3 R10, PT, PT, R10, 0x1, RZ ;  /* 0x000000010a0a0810 */ /* 0x000fc80007ffe0ff */
[----:B------:R-:W-:-:S13]  /*0330*/  ISETP.GE.U32.AND P1, PT, R3, R8, PT ;  /* 0x000000080300720c */ /* 0x000fda0003f26070 */
[----:B------:R-:W-:Y:S01]  /*0340*/  @P1 VIADD R10, R10, 0x1 ;  /* 0x000000010a0a1836 */ /* 0x000fe20000000000 */
[----:B------:R-:W-:-:S04]  /*0350*/  @!P2 LOP3.LUT R10, RZ, R8, RZ, 0x33, !PT ;  /* 0x00000008ff0aa212 */ /* 0x000fc800078e33ff */
[----:B------:R-:W-:Y:S01]  /*0360*/  MOV R4, R10 ;  /* 0x0000000a00047202 */ /* 0x000fe20000000f00 */
[----:B------:R-:W-:-:S04]  /*0370*/  IMAD.MOV R2, RZ, RZ, -R10 ;  /* 0x000000ffff027224 */ /* 0x000fc800078e0a0a */
[----:B------:R-:W-:Y:S01]  /*0380*/  IMAD R8, R8, R2, R11 ;  /* 0x0000000208087224 */ /* 0x000fe200078e020b */
[----:B------:R-:W-:Y:S06]  /*0390*/  BRA `(.L_x_2) ;  /* 0x0000000000187947 */ /* 0x000fec0003800000 */
.L_x_1:
[----:B------:R-:W-:Y:S01]  /*03a0*/  IMAD.MOV.U32 R4, RZ, RZ, R8 ;  /* 0x000000ffff047224 */ /* 0x000fe200078e0008 */
[----:B------:R-:W-:Y:S01]  /*03b0*/  MOV R2, 0x3e0 ;  /* 0x000003e000027802 */ /* 0x000fe20000000f00 */
[----:B------:R-:W-:-:S07]  /*03c0*/  IMAD.MOV.U32 R3, RZ, RZ, R9 ;  /* 0x000000ffff037224 */ /* 0x000fce00078e0009 */
[----:B0-----:R-:W-:Y:S05]  /*03d0*/  CALL.REL.NOINC `($__internal_0_$__cuda_sm20_div_u64) ;  /* 0x0000000c00a07944 */ /* 0x001fea0003c00000 */
[----:B------:R-:W-:-:S05]  /*03e0*/  IADD3 R2, PT, PT, -R4, RZ, RZ ;  /* 0x000000ff04027210 */ /* 0x000fca0007ffe1ff */
[----:B------:R-:W-:-:S07]  /*03f0*/  IMAD R8, R8, R2, R11 ;  /* 0x0000000208087224 */ /* 0x000fce00078e020b */
.L_x_2:
[----:B0-----:R-:W-:-:S04]  /*0400*/  LEA R2, P0, R12, R6, 0x3 ;  /* 0x000000060c027211 */ /* 0x001fc800078018ff */
[----:B------:R-:W-:-:S05]  /*0410*/  LEA.HI.X R3, R12, R7, RZ, 0x3, P0 ;  /* 0x000000070c037211 */ /* 0x000fca00000f1cff */
[----:B------:R-:W2:Y:S01]  /*0420*/  LDG.E R2, desc[UR16][R2.64] ;  /* 0x0000001002027981 */ /* 0x000ea2000c1e1900 */
[----:B------:R-:W-:Y:S01]  /*0430*/  UIADD3 UR6, UPT, UPT, UR4, 0x1, URZ ;  /* 0x0000000104067890 */ /* 0x000fe2000fffe0ff */
[----:B------:R-:W-:Y:S01]  /*0440*/  IMAD.MOV.U32 R11, RZ, RZ, R4 ;  /* 0x000000ffff0b7224 */ /* 0x000fe200078e0004 */
[----:B------:R-:W-:Y:S02]  /*0450*/  UMOV UR7, URZ ;  /* 0x000000ff00077c82 */ /* 0x000fe40008000000 */
[----:B------:R-:W-:Y:S01]  /*0460*/  UISETP.GT.U32.AND UP0, UPT, UR8, UR6, UPT ;  /* 0x000000060800728c */ /* 0x000fe2000bf04070 */
[----:B------:R-:W-:Y:S01]  /*0470*/  MOV R13, UR7 ;  /* 0x00000007000d7c02 */ /* 0x000fe20008000f00 */
[----:B------:R-:W-:Y:S01]  /*0480*/  IMAD.U32 R12, RZ, RZ, UR6 ;  /* 0x00000006ff0c7e24 */ /* 0x000fe2000f8e00ff */
[----:B------:R-:W-:Y:S01]  /*0490*/  UMOV UR4, UR6 ;  /* 0x0000000600047c82 */ /* 0x000fe20008000000 */
[----:B------:R-:W-:Y:S01]  /*04a0*/  UISETP.GT.U32.AND.EX UP0, UPT, UR9, URZ, UPT, UP0 ;  /* 0x000000ff0900728c */ /* 0x000fe2000bf04100 */
[----:B--2---:R-:W-:-:S08]  /*04b0*/  IMAD R5, R2, R8, R5 ;  /* 0x0000000802057224 */ /* 0x004fd000078e0205 */
[----:B------:R-:W-:Y:S05]  /*04c0*/  BRA.U UP0, `(.L_x_3) ;  /* 0xfffffffd00287547 */ /* 0x000fea000b83ffff */
[----:B------:R-:W-:Y:S02]  /*04d0*/  IMAD.MOV.U32 R12, RZ, RZ, R5 ;  /* 0x000000ffff0c7224 */ /* 0x000fe400078e0005 */
[----:B------:R-:W-:-:S07]  /*04e0*/  IMAD.MOV.U32 R13, RZ, RZ, RZ ;  /* 0x000000ffff0d7224 */ /* 0x000fce00078e00ff */
.L_x_0:
[----:B------:R-:W0:Y:S01]  /*04f0*/  LDCU.64 UR18, c[0x0][0x3b0] ;  /* 0x00007600ff1277ac */ /* 0x000e220008000a00 */
[----:B------:R-:W0:Y:S02]  /*0500*/  LDCU.128 UR12, c[0x0][0x390] ;  /* 0x00007200ff0c77ac */ /* 0x000e240008000c00 */
[----:B0-----:R-:W-:-:S04]  /*0510*/  ULEA UR4, UP0, UR18, UR14, 0x3 ;  /* 0x0000000e12047291 */ /* 0x001fc8000f8018ff */
[----:B------:R-:W-:Y:S02]  /*0520*/  ULEA.HI.X UR6, UR18, UR15, UR19, 0x3, UP0 ;  /* 0x0000000f12067291 */ /* 0x000fe400080f1c13 */
[----:B------:R-:W-:-:S04]  /*0530*/  MOV R2, UR4 ;  /* 0x0000000400027c02 */ /* 0x000fc80008000f00 */
[----:B------:R-:W-:-:S05]  /*0540*/  IMAD.U32 R3, RZ, RZ, UR6 ;  /* 0x00000006ff037e24 */ /* 0x000fca000f8e00ff */
[----:B------:R0:W5:Y:S01]  /*0550*/  LDG.E R5, desc[UR16][R2.64] ;  /* 0x0000001002057981 */ /* 0x000162000c1e1900 */
[----:B------:R-:W-:Y:S01]  /*0560*/  ULOP3.LUT UR10, URZ, UR18, URZ, 0x33, !UPT ;  /* 0x00000012ff0a7292 */ /* 0x000fe2000f8e33ff */
[----:B------:R-:W-:Y:S01]  /*0570*/  IMAD.MOV.U32 R7, RZ, RZ, 0x1 ;  /* 0x00000001ff077424 */ /* 0x000fe200078e00ff */
[----:B------:R-:W-:Y:S02]  /*0580*/  ULOP3.LUT UR11, URZ, UR19, URZ, 0x33, !UPT ;  /* 0x00000013ff0b7292 */ /* 0x000fe4000f8e33ff */
[----:B------:R-:W-:-:S04]  /*0590*/  UIADD3 UR10, UP0, UPT, UR10, UR12, URZ ;  /* 0x0000000c0a0a7290 */ /* 0x000fc8000ff1e0ff */
[----:B------:R-:W-:Y:S02]  /*05a0*/  UIADD3.X UR11, UPT, UPT, UR11, UR13, URZ, UP0, !UPT ;  /* 0x0000000d0b0b7290 */ /* 0x000fe400087fe4ff */
[----:B------:R-:W-:-:S04]  /*05b0*/  UISETP.NE.U32.AND UP0, UPT, UR10, URZ, UPT ;  /* 0x000000ff0a00728c */ /* 0x000fc8000bf05070 */
[----:B------:R-:W-:-:S09]  /*05c0*/  UISETP.NE.AND.EX UP0, UPT, UR11, URZ, UPT, UP0 ;  /* 0x000000ff0b00728c */ /* 0x000fd2000bf05300 */
[----:B0-----:R-:W-:Y:S05]  /*05d0*/  BRA.U !UP0, `(.L_x_4) ;  /* 0x00000001085c7547 */ /* 0x001fea000b800000 */
[----:B------:R-:W-:Y:S01]  /*05e0*/  HFMA2 R7, -RZ, RZ, 0, 5.9604644775390625e-08 ;  /* 0x00000001ff077431 */ /* 0x000fe200000001ff */
[----:B------:R-:W-:Y:S01]  /*05f0*/  UMOV UR4, URZ ;  /* 0x000000ff00047c82 */ /* 0x000fe20008000000 */
[----:B------:R-:W-:Y:S01]  /*0600*/  UMOV UR6, URZ ;  /* 0x000000ff00067c82 */ /* 0x000fe20008000000 */
[----:B------:R-:W-:-:S05]  /*0610*/  UMOV UR7, URZ ;  /* 0x000000ff00077c82 */ /* 0x000fca0008000000 */
.L_x_5:
[----:B------:R-:W-:Y:S02]  /*0620*/  ULOP3.LUT UR8, URZ, UR6, URZ, 0x33, !UPT ;  /* 0x00000006ff087292 */ /* 0x000fe4000f8e33ff */
[----:B------:R-:W-:Y:S02]  /*0630*/  ULOP3.LUT UR9, URZ, UR7, URZ, 0x33, !UPT ;  /* 0x00000007ff097292 */ /* 0x000fe4000f8e33ff */
[----:B------:R-:W-:-:S04]  /*0640*/  UIADD3 UR8, UP0, UPT, UR8, UR12, URZ ;  /* 0x0000000c08087290 */ /* 0x000fc8000ff1e0ff */
[----:B------:R-:W-:Y:S02]  /*0650*/  UIADD3.X UR9, UPT, UPT, UR9, UR13, URZ, UP0, !UPT ;  /* 0x0000000d09097290 */ /* 0x000fe400087fe4ff */
[----:B------:R-:W-:Y:S02]  /*0660*/  USHF.L.U32 UR6, UR8, 0x3, URZ ;  /* 0x0000000308067899 */ /* 0x000fe400080006ff */
[----:B------:R-:W-:Y:S02]  /*0670*/  USHF.L.U64.HI UR8, UR8, 0x3, UR9 ;  /* 0x0000000308087899 */ /* 0x000fe40008010209 */
[----:B------:R-:W-:Y:S02]  /*0680*/  ULOP3.LUT UR6, UR6, 0xfffffff8, URZ, 0xc0, !UPT ;  /* 0xfffffff806067892 */ /* 0x000fe4000f8ec0ff */
[----:B------:R-:W-:Y:S02]  /*0690*/  ULOP3.LUT UR8, UR8, 0x7, URZ, 0xc0, !UPT ;  /* 0x0000000708087892 */ /* 0x000fe4000f8ec0ff */
[----:B------:R-:W-:-:S04]  /*06a0*/  UIADD3 UR6, UP0, UPT, UR6, UR14, URZ ;  /* 0x0000000e06067290 */ /* 0x000fc8000ff1e0ff */
[----:B------:R-:W-:Y:S02]  /*06b0*/  UIADD3.X UR8, UPT, UPT, UR8, UR15, URZ, UP0, !UPT ;  /* 0x0000000f08087290 */ /* 0x000fe400087fe4ff */
[----:B------:R-:W-:-:S04]  /*06c0*/  IMAD.U32 R2, RZ, RZ, UR6 ;  /* 0x00000006ff027e24 */ /* 0x000fc8000f8e00ff */
[----:B------:R-:W-:-:S05]  /*06d0*/  IMAD.U32 R3, RZ, RZ, UR8 ;  /* 0x00000008ff037e24 */ /* 0x000fca000f8e00ff */
[----:B------:R-:W2:Y:S01]  /*06e0*/  LDG.E R2, desc[UR16][R2.64] ;  /* 0x0000001002027981 */ /* 0x000ea2000c1e1900 */
[----:B------:R-:W-:-:S04]  /*06f0*/  UIADD3 UR6, UPT, UPT, UR4, 0x1, URZ ;  /* 0x0000000104067890 */ /* 0x000fc8000fffe0ff */
[----:B------:R-:W-:-:S03]  /*0700*/  UISETP.GT.U32.AND UP0, UPT, UR10, UR6, UPT ;  /* 0x000000060a00728c */ /* 0x000fc6000bf04070 */
[----:B------:R-:W-:Y:S01]  /*0710*/  UMOV UR4, UR6 ;  /* 0x0000000600047c82 */ /* 0x000fe20008000000 */
[----:B------:R-:W-:Y:S01]  /*0720*/  UISETP.GT.U32.AND.EX UP0, UPT, UR11, URZ, UPT, UP0 ;  /* 0x000000ff0b00728c */ /* 0x000fe2000bf04100 */
[----:B--2---:R-:W-:-:S08]  /*0730*/  IMAD R7, R2, R7, RZ ;  /* 0x0000000702077224 */ /* 0x004fd000078e02ff */
[----:B------:R-:W-:Y:S05]  /*0740*/  BRA.U UP0, `(.L_x_5) ;  /* 0xfffffffd00b47547 */ /* 0x000fea000b83ffff */
.L_x_4:
[----:B------:R-:W0:Y:S01]  /*0750*/  I2F.U32.RP R4, R7 ;  /* 0x0000000700047306 */ /* 0x000e220000209000 */
[----:B------:R-:W-:Y:S01]  /*0760*/  UISETP.NE.U32.AND UP0, UPT, UR18, URZ, UPT ;  /* 0x000000ff1200728c */ /* 0x000fe2000bf05070 */
[----:B------:R-:W-:-:S03]  /*0770*/  ISETP.NE.U32.AND P2, PT, R7, RZ, PT ;  /* 0x000000ff0700720c */ /* 0x000fc60003f45070 */
[----:B------:R-:W-:-:S03]  /*0780*/  UISETP.NE.AND.EX UP0, UPT, UR19, URZ, UPT, UP0 ;  /* 0x000000ff1300728c */ /* 0x000fc6000bf05300 */
[----:B0-----:R-:W0:Y:S02]  /*0790*/  MUFU.RCP R4, R4 ;  /* 0x0000000400047308 */ /* 0x001e240000001000 */
[----:B0-----:R-:W-:-:S06]  /*07a0*/  IADD3 R2, PT, PT, R4, 0xffffffe, RZ ;  /* 0x0ffffffe04027810 */ /* 0x001fcc0007ffe0ff */
[----:B------:R0:W1:Y:S02]  /*07b0*/  F2I.FTZ.U32.TRUNC.NTZ R3, R2 ;  /* 0x0000000200037305 */ /* 0x000064000021f000 */
[----:B0-----:R-:W-:Y:S02]  /*07c0*/  IMAD.MOV.U32 R2, RZ, RZ, RZ ;  /* 0x000000ffff027224 */ /* 0x001fe400078e00ff */
[----:B-1----:R-:W-:-:S04]  /*07d0*/  IMAD.MOV R6, RZ, RZ, -R3 ;  /* 0x000000ffff067224 */ /* 0x002fc800078e0a03 */
[----:B------:R-:W-:-:S04]  /*07e0*/  IMAD R9, R6, R7, RZ ;  /* 0x0000000706097224 */ /* 0x000fc800078e02ff */
[----:B------:R-:W-:-:S06]  /*07f0*/  IMAD.HI.U32 R3, R3, R9, R2 ;  /* 0x0000000903037227 */ /* 0x000fcc00078e0002 */
[----:B------:R-:W-:Y:S01]  /*0800*/  IMAD.HI.U32 R6, R3, R0, RZ ;  /* 0x0000000003067227 */ /* 0x000fe200078e00ff */
[----:B------:R-:W-:-:S04]  /*0810*/  CS2R R2, SRZ ;  /* 0x0000000000027805 */ /* 0x000fc8000001ff00 */
[----:B------:R-:W-:-:S05]  /*0820*/  IADD3 R8, PT, PT, -R6, RZ, RZ ;  /* 0x000000ff06087210 */ /* 0x000fca0007ffe1ff */
[----:B------:R-:W-:-:S05]  /*0830*/  IMAD R8, R7, R8, R0 ;  /* 0x0000000807087224 */ /* 0x000fca00078e0200 */
[----:B------:R-:W-:-:S13]  /*0840*/  ISETP.GE.U32.AND P0, PT, R8, R7, PT ;  /* 0x000000070800720c */ /* 0x000fda0003f06070 */
[----:B------:R-:W-:Y:S02]  /*0850*/  @P0 IMAD.IADD R8, R8, 0x1, -R7 ;  /* 0x0000000108080824 */ /* 0x000fe400078e0a07 */
[----:B------:R-:W-:-:S03]  /*0860*/  @P0 VIADD R6, R6, 0x1 ;  /* 0x0000000106060836 */ /* 0x000fc60000000000 */
[----:B------:R-:W-:-:S13]  /*0870*/  ISETP.GE.U32.AND P1, PT, R8, R7, PT ;  /* 0x000000070800720c */ /* 0x000fda0003f26070 */
[----:B------:R-:W-:Y:S02]  /*0880*/  @P1 IADD3 R6, PT, PT, R6, 0x1, RZ ;  /* 0x0000000106061810 */ /* 0x000fe40007ffe0ff */
[----:B------:R-:W-:Y:S01]  /*0890*/  @!P2 LOP3.LUT R6, RZ, R7, RZ, 0x33, !PT ;  /* 0x00000007ff06a212 */ /* 0x000fe200078e33ff */
[----:B------:R-:W-:Y:S06]  /*08a0*/  BRA.U !UP0, `(.L_x_6) ;  /* 0x0000000108f87547 */ /* 0x000fec000b800000 */
[----:B------:R-:W0:Y:S01]  /*08b0*/  LDC.64 R14, c[0x0][0x3c0] ;  /* 0x0000f000ff0e7b82 */ /* 0x000e220000000a00 */
[----:B------:R-:W-:Y:S01]  /*08c0*/  IMAD.MOV.U32 R11, RZ, RZ, R6 ;  /* 0x000000ffff0b7224 */ /* 0x000fe200078e0006 */
[----:B------:R-:W1:Y:S01]  /*08d0*/  LDCU.64 UR12, c[0x0][0x3b0] ;  /* 0x00007600ff0c77ac */ /* 0x000e620008000a00 */
[----:B------:R-:W-:Y:S01]  /*08e0*/  IMAD.MOV.U32 R8, RZ, RZ, RZ ;  /* 0x000000ffff087224 */ /* 0x000fe200078e00ff */
[----:B------:R-:W2:Y:S01]  /*08f0*/  LDCU.128 UR8, c[0x0][0x3b0] ;  /* 0x00007600ff0877ac */ /* 0x000ea20008000c00 */
[----:B------:R-:W-:-:S05]  /*0900*/  UMOV UR4, URZ ;  /* 0x000000ff00047c82 */ /* 0x000fca0008000000 */
.L_x_9:
[----:B------:R-:W-:Y:S02]  /*0910*/  LOP3.LUT R9, RZ, R2, RZ, 0x33, !PT ;  /* 0x00000002ff097212 */ /* 0x000fe400078e33ff */
[----:B------:R-:W-:Y:S02]  /*0920*/  LOP3.LUT R2, RZ, R3, RZ, 0x33, !PT ;  /* 0x00000003ff027212 */ /* 0x000fe400078e33ff */
[----:B--2---:R-:W-:-:S04]  /*0930*/  IADD3 R9, P0, PT, R9, UR8, RZ ;  /* 0x0000000809097c10 */ /* 0x004fc8000ff1e0ff */
[----:B------:R-:W-:Y:S02]  /*0940*/  IADD3.X R2, PT, PT, R2, UR9, RZ, P0, !PT ;  /* 0x0000000902027c10 */ /* 0x000fe400087fe4ff */
[C---:B------:R-:W-:Y:S02]  /*0950*/  SHF.L.U32 R16, R9.reuse, 0x3, RZ ;  /* 0x0000000309107819 */ /* 0x040fe400000006ff */
[----:B------:R-:W-:Y:S02]  /*0960*/  SHF.L.U64.HI R2, R9, 0x3, R2 ;  /* 0x0000000309027819 */ /* 0x000fe40000010202 */
[----:B------:R-:W-:Y:S02]  /*0970*/  LOP3.LUT R16, R16, 0xfffffff8, RZ, 0xc0, !PT ;  /* 0xfffffff810107812 */ /* 0x000fe400078ec0ff */
[----:B------:R-:W-:Y:S02]  /*0980*/  LOP3.LUT R2, R2, 0x7, RZ, 0xc0, !PT ;  /* 0x0000000702027812 */ /* 0x000fe400078ec0ff */
[----:B------:R-:W-:-:S04]  /*0990*/  IADD3 R16, P0, PT, R16, UR10, RZ ;  /* 0x0000000a10107c10 */ /* 0x000fc8000ff1e0ff */
[----:B------:R-:W-:-:S06]  /*09a0*/  IADD3.X R17, PT, PT, R2, UR11, RZ, P0, !PT ;  /* 0x0000000b02117c10 */ /* 0x000fcc00087fe4ff */
[----:B------:R-:W2:Y:S02]  /*09b0*/  LDG.E.64 R16, desc[UR16][R16.64] ;  /* 0x0000001010107981 */ /* 0x000ea4000c1e1b00 */
[----:B--2---:R-:W-:-:S13]  /*09c0*/  ISETP.NE.U32.AND P0, PT, R17, RZ, PT ;  /* 0x000000ff1100720c */ /* 0x004fda0003f05070 */
[----:B------:R-:W-:Y:S05]  /*09d0*/  @P0 BRA `(.L_x_7) ;  /* 0x0000000000580947 */ /* 0x000fea0003800000 */
[----:B------:R-:W2:Y:S01]  /*09e0*/  I2F.U32.RP R4, R16 ;  /* 0x0000001000047306 */ /* 0x000ea20000209000 */
[----:B------:R-:W-:Y:S01]  /*09f0*/  IMAD.MOV R17, RZ, RZ, -R16 ;  /* 0x000000ffff117224 */ /* 0x000fe200078e0a10 */
[----:B------:R-:W-:-:S06]  /*0a00*/  ISETP.NE.U32.AND P2, PT, R16, RZ, PT ;  /* 0x000000ff1000720c */ /* 0x000fcc0003f45070 */
[----:B--2---:R-:W2:Y:S02]  /*0a10*/  MUFU.RCP R4, R4 ;  /* 0x0000000400047308 */ /* 0x004ea40000001000 */
[----:B--2---:R-:W-:-:S06]  /*0a20*/  VIADD R2, R4, 0xffffffe ;  /* 0x0ffffffe04027836 */ /* 0x004fcc0000000000 */
[----:B------:R2:W3:Y:S02]  /*0a30*/  F2I.FTZ.U32.TRUNC.NTZ R3, R2 ;  /* 0x0000000200037305 */ /* 0x0004e4000021f000 */
[----:B--2---:R-:W-:Y:S02]  /*0a40*/  HFMA2 R2, -RZ, RZ, 0, 0 ;  /* 0x00000000ff027431 */ /* 0x004fe400000001ff */
[----:B---3--:R-:W-:-:S04]  /*0a50*/  IMAD R17, R17, R3, RZ ;  /* 0x0000000311117224 */ /* 0x008fc800078e02ff */
        /* <DEDUP_REMOVED lines=14> */
.L_x_7:
[----:B------:R-:W-:Y:S01]  /*0b40*/  IMAD.MOV.U32 R4, RZ, RZ, R16 ;  /* 0x000000ffff047224 */ /* 0x000fe200078e0010 */
[----:B------:R-:W-:Y:S01]  /*0b50*/  MOV R2, 0xb80 ;  /* 0x00000b8000027802 */ /* 0x000fe20000000f00 */
[----:B------:R-:W-:-:S07]  /*0b60*/  IMAD.MOV.U32 R3, RZ, RZ, R17 ;  /* 0x000000ffff037224 */ /* 0x000fce00078e0011 */
[----:B01---5:R-:W-:Y:S05]  /*0b70*/  CALL.REL.NOINC `($__internal_0_$__cuda_sm20_div_u64) ;  /* 0x0000000400b87944 */ /* 0x023fea0003c00000 */
[----:B------:R-:W-:-:S05]  /*0b80*/  IADD3 R2, PT, PT, -R4, RZ, RZ ;  /* 0x000000ff04027210 */ /* 0x000fca0007ffe1ff */
[----:B------:R-:W-:-:S07]  /*0b90*/  IMAD R2, R16, R2, R11 ;  /* 0x0000000210027224 */ /* 0x000fce00078e020b */
.L_x_8:
[----:B0-----:R-:W-:-:S04]  /*0ba0*/  LEA R16, P0, R9, R14, 0x3 ;  /* 0x0000000e09107211 */ /* 0x001fc800078018ff */
[----:B------:R-:W-:-:S06]  /*0bb0*/  LEA.HI.X R17, R9, R15, RZ, 0x3, P0 ;  /* 0x0000000f09117211 */ /* 0x000fcc00000f1cff */
[----:B------:R-:W2:Y:S01]  /*0bc0*/  LDG.E R17, desc[UR16][R16.64] ;  /* 0x0000001010117981 */ /* 0x000ea2000c1e1900 */
[----:B------:R-:W-:Y:S01]  /*0bd0*/  UIADD3 UR6, UPT, UPT, UR4, 0x1, URZ ;  /* 0x0000000104067890 */ /* 0x000fe2000fffe0ff */
[----:B------:R-:W-:Y:S01]  /*0be0*/  IMAD.MOV.U32 R11, RZ, RZ, R4 ;  /* 0x000000ffff0b7224 */ /* 0x000fe200078e0004 */
[----:B------:R-:W-:Y:S02]  /*0bf0*/  UMOV UR7, URZ ;  /* 0x000000ff00077c82 */ /* 0x000fe40008000000 */
[----:B-1----:R-:W-:Y:S01]  /*0c00*/  UISETP.GE.U32.AND UP0, UPT, UR6, UR12, UPT ;  /* 0x0000000c0600728c */ /* 0x002fe2000bf06070 */
[----:B------:R-:W-:Y:S02]  /*0c10*/  IMAD.U32 R3, RZ, RZ, UR7 ;  /* 0x00000007ff037e24 */ /* 0x000fe4000f8e00ff */
[----:B------:R-:W-:Y:S01]  /*0c20*/  UMOV UR4, UR6 ;  /* 0x0000000600047c82 */ /* 0x000fe20008000000 */
[----:B------:R-:W-:Y:S01]  /*0c30*/  UISETP.GE.U32.AND.EX UP0, UPT, URZ, UR13, UPT, UP0 ;  /* 0x0000000dff00728c */ /* 0x000fe2000bf06100 */
[----:B--2---:R-:W-:Y:S01]  /*0c40*/  IMAD R8, R17, R2, R8 ;  /* 0x0000000211087224 */ /* 0x004fe200078e0208 */
[----:B------:R-:W-:-:S07]  /*0c50*/  MOV R2, UR6 ;  /* 0x0000000600027c02 */ /* 0x000fce0008000f00 */
[----:B------:R-:W-:Y:S05]  /*0c60*/  BRA.U !UP0, `(.L_x_9) ;  /* 0xfffffffd08287547 */ /* 0x000fea000b83ffff */
[----:B------:R-:W-:Y:S01]  /*0c70*/  MOV R2, R8 ;  /* 0x0000000800027202 */ /* 0x000fe20000000f00 */
[----:B------:R-:W-:-:S07]  /*0c80*/  IMAD.MOV.U32 R3, RZ, RZ, RZ ;  /* 0x000000ffff037224 */ /* 0x000fce00078e00ff */
.L_x_6:
[----:B------:R-:W0:Y:S01]  /*0c90*/  LDCU.64 UR6, c[0x0][0x3a8] ;  /* 0x00007500ff0677ac */ /* 0x000e220008000a00 */
[----:B------:R-:W1:Y:S01]  /*0ca0*/  I2F.U32.RP R4, R7 ;  /* 0x0000000700047306 */ /* 0x000e620000209000 */
[----:B------:R-:W-:Y:S01]  /*0cb0*/  ISETP.NE.U32.AND P1, PT, R7, RZ, PT ;  /* 0x000000ff0700720c */ /* 0x000fe20003f25070 */
[----:B------:R-:W2:Y:S01]  /*0cc0*/  LDCU.64 UR18, c[0x0][0x390] ;  /* 0x00007200ff1277ac */ /* 0x000ea20008000a00 */
[----:B------:R-:W3:Y:S01]  /*0cd0*/  LDCU.64 UR10, c[0x0][0x3a0] ;  /* 0x00007400ff0a77ac */ /* 0x000ee20008000a00 */
[----:B------:R-:W4:Y:S01]  /*0ce0*/  LDCU.128 UR12, c[0x0][0x390] ;  /* 0x00007200ff0c77ac */ /* 0x000f220008000c00 */
[----:B0-----:R-:W-:-:S04]  /*0cf0*/  LEA R8, P0, R2, UR6, 0x3 ;  /* 0x0000000602087c11 */ /* 0x001fc8000f8018ff */
[----:B------:R-:W-:-:S05]  /*0d00*/  LEA.HI.X R9, R2, UR7, R3, 0x3, P0 ;  /* 0x0000000702097c11 */ /* 0x000fca00080f1c03 */
[----:B------:R-:W2:Y:S01]  /*0d10*/  LDG.E R8, desc[UR16][R8.64] ;  /* 0x0000001008087981 */ /* 0x000ea2000c1e1900 */
[----:B-1----:R-:W0:Y:S01]  /*0d20*/  MUFU.RCP R4, R4 ;  /* 0x0000000400047308 */ /* 0x002e220000001000 */
[----:B------:R-:W-:Y:S01]  /*0d30*/  UMOV UR4, URZ ;  /* 0x000000ff00047c82 */ /* 0x000fe20008000000 */
[----:B------:R-:W-:Y:S01]  /*0d40*/  UMOV UR6, URZ ;  /* 0x000000ff00067c82 */ /* 0x000fe20008000000 */
[----:B------:R-:W-:Y:S01]  /*0d50*/  UMOV UR7, URZ ;  /* 0x000000ff00077c82 */ /* 0x000fe20008000000 */
[----:B0-----:R-:W-:-:S04]  /*0d60*/  IADD3 R2, PT, PT, R4, 0xffffffe, RZ ;  /* 0x0ffffffe04027810 */ /* 0x001fc80007ffe0ff */
[----:B------:R0:W1:Y:S02]  /*0d70*/  F2I.FTZ.U32.TRUNC.NTZ R3, R2 ;  /* 0x0000000200037305 */ /* 0x000064000021f000 */
[----:B0-----:R-:W-:Y:S02]  /*0d80*/  HFMA2 R2, -RZ, RZ, 0, 0 ;  /* 0x00000000ff027431 */ /* 0x001fe400000001ff */
[----:B-1----:R-:W-:-:S04]  /*0d90*/  IMAD.MOV R10, RZ, RZ, -R3 ;  /* 0x000000ffff0a7224 */ /* 0x002fc800078e0a03 */
[----:B------:R-:W-:-:S04]  /*0da0*/  IMAD R11, R10, R7, RZ ;  /* 0x000000070a0b7224 */ /* 0x000fc800078e02ff */
[----:B------:R-:W-:-:S06]  /*0db0*/  IMAD.HI.U32 R11, R3, R11, R2 ;  /* 0x0000000b030b7227 */ /* 0x000fcc00078e0002 */
[----:B------:R-:W-:-:S04]  /*0dc0*/  IMAD.HI.U32 R11, R11, R0, RZ ;  /* 0x000000000b0b7227 */ /* 0x000fc800078e00ff */
[----:B------:R-:W-:-:S04]  /*0dd0*/  IMAD.MOV R11, RZ, RZ, -R11 ;  /* 0x000000ffff0b7224 */ /* 0x000fc800078e0a0b */
[----:B------:R-:W-:-:S05]  /*0de0*/  IMAD R0, R7, R11, R0 ;  /* 0x0000000b07007224 */ /* 0x000fca00078e0200 */
[----:B------:R-:W-:-:S13]  /*0df0*/  ISETP.GE.U32.AND P0, PT, R0, R7, PT ;  /* 0x000000070000720c */ /* 0x000fda0003f06070 */
[----:B------:R-:W-:-:S04]  /*0e00*/  @P0 IADD3 R0, PT, PT, R0, -R7, RZ ;  /* 0x8000000700000210 */ /* 0x000fc80007ffe0ff */
[----:B------:R-:W-:-:S13]  /*0e10*/  ISETP.GE.U32.AND P0, PT, R0, R7, PT ;  /* 0x000000070000720c */ /* 0x000fda0003f06070 */
[----:B------:R-:W-:Y:S01]  /*0e20*/  @P0 IMAD.IADD R0, R0, 0x1, -R7 ;  /* 0x0000000100000824 */ /* 0x000fe200078e0a07 */
[----:B------:R-:W-:Y:S01]  /*0e30*/  @!P1 LOP3.LUT R0, RZ, R7, RZ, 0x33, !PT ;  /* 0x00000007ff009212 */ /* 0x000fe200078e33ff */
[----:B--2--5:R-:W-:-:S04]  /*0e40*/  IMAD R8, R5, R6, R8 ;  /* 0x0000000605087224 */ /* 0x024fc800078e0208 */
[----:B------:R-:W-:Y:S02]  /*0e50*/  IMAD R11, R8, R7, R0 ;  /* 0x00000007080b7224 */ /* 0x000fe400078e0200 */
[----:B---34-:R-:W-:-:S07]  /*0e60*/  HFMA2 R0, -RZ, RZ, 0, 0 ;  /* 0x00000000ff007431 */ /* 0x018fce00000001ff */
.L_x_12:
        /* <DEDUP_REMOVED lines=11> */
[----:B------:R-:W-:-:S06]  /*0f20*/  MOV R7, UR8 ;  /* 0x0000000800077c02 */ /* 0x000fcc0008000f00 */
[----:B------:R-:W2:Y:S02]  /*0f30*/  LDG.E.64 R6, desc[UR16][R6.64] ;  /* 0x0000001006067981 */ /* 0x000ea4000c1e1b00 */
[----:B--2---:R-:W-:-:S13]  /*0f40*/  ISETP.NE.U32.AND P0, PT, R7, RZ, PT ;  /* 0x000000ff0700720c */ /* 0x004fda0003f05070 */
[----:B------:R-:W-:Y:S05]  /*0f50*/  @P0 BRA `(.L_x_10) ;  /* 0x0000000000580947 */ /* 0x000fea0003800000 */
[----:B------:R-:W0:Y:S01]  /*0f60*/  I2F.U32.RP R4, R6 ;  /* 0x0000000600047306 */ /* 0x000e220000209000 */
[----:B------:R-:W-:Y:S02]  /*0f70*/  IADD3 R5, PT, PT, RZ, -R6, RZ ;  /* 0x80000006ff057210 */ /* 0x000fe40007ffe0ff */
[----:B------:R-:W-:-:S05]  /*0f80*/  ISETP.NE.U32.AND P2, PT, R6, RZ, PT ;  /* 0x000000ff0600720c */ /* 0x000fca0003f45070 */
[----:B0-----:R-:W0:Y:S02]  /*0f90*/  MUFU.RCP R4, R4 ;  /* 0x0000000400047308 */ /* 0x001e240000001000 */
[----:B0-----:R-:W-:-:S06]  /*0fa0*/  VIADD R2, R4, 0xffffffe ;  /* 0x0ffffffe04027836 */ /* 0x001fcc0000000000 */
[----:B------:R0:W1:Y:S02]  /*0fb0*/  F2I.FTZ.U32.TRUNC.NTZ R3, R2 ;  /* 0x0000000200037305 */ /* 0x000064000021f000 */
[----:B0-----:R-:W-:Y:S02]  /*0fc0*/  IMAD.MOV.U32 R2, RZ, RZ, RZ ;  /* 0x000000ffff027224 */ /* 0x001fe400078e00ff */
[----:B-1----:R-:W-:-:S04]  /*0fd0*/  IMAD R5, R5, R3, RZ ;  /* 0x0000000305057224 */ /* 0x002fc800078e02ff */
[----:B------:R-:W-:-:S06]  /*0fe0*/  IMAD.HI.U32 R8, R3, R5, R2 ;  /* 0x0000000503087227 */ /* 0x000fcc00078e0002 */
[----:B------:R-:W-:-:S05]  /*0ff0*/  IMAD.HI.U32 R8, R8, R11, RZ ;  /* 0x0000000b08087227 */ /* 0x000fca00078e00ff */
[----:B------:R-:W-:-:S05]  /*1000*/  IADD3 R3, PT, PT, -R8, RZ, RZ ;  /* 0x000000ff08037210 */ /* 0x000fca0007ffe1ff */
[----:B------:R-:W-:-:S05]  /*1010*/  IMAD R3, R6, R3, R11 ;  /* 0x0000000306037224 */ /* 0x000fca00078e020b */
[----:B------:R-:W-:-:S13]  /*1020*/  ISETP.GE.U32.AND P0, PT, R3, R6, PT ;  /* 0x000000060300720c */ /* 0x000fda0003f06070 */
[----:B------:R-:W-:Y:S01]  /*1030*/  @P0 IMAD.IADD R3, R3, 0x1, -R6 ;  /* 0x0000000103030824 */ /* 0x000fe200078e0a06 */
[----:B------:R-:W-:-:S04]  /*1040*/  @P0 IADD3 R8, PT, PT, R8, 0x1, RZ ;  /* 0x0000000108080810 */ /* 0x000fc80007ffe0ff */
[----:B------:R-:W-:-:S13]  /*1050*/  ISETP.GE.U32.AND P1, PT, R3, R6, PT ;  /* 0x000000060300720c */ /* 0x000fda0003f26070 */
[----:B------:R-:W-:Y:S01]  /*1060*/  @P1 VIADD R8, R8, 0x1 ;  /* 0x0000000108081836 */ /* 0x000fe20000000000 */
[----:B------:R-:W-:-:S04]  /*1070*/  @!P2 LOP3.LUT R8, RZ, R6, RZ, 0x33, !PT ;  /* 0x00000006ff08a212 */ /* 0x000fc800078e33ff */
[----:B------:R-:W-:Y:S01]  /*1080*/  IADD3 R2, PT, PT, -R8, RZ, RZ ;  /* 0x000000ff08027210 */ /* 0x000fe20007ffe1ff */
[----:B------:R-:W-:-:S04]  /*1090*/  IMAD.MOV.U32 R4, RZ, RZ, R8 ;  /* 0x000000ffff047224 */ /* 0x000fc800078e0008 */
[----:B------:R-:W-:Y:S01]  /*10a0*/  IMAD R6, R6, R2, R11 ;  /* 0x0000000206067224 */ /* 0x000fe200078e020b */
[----:B------:R-:W-:Y:S06]  /*10b0*/  BRA `(.L_x_11) ;  /* 0x0000000000187947 */ /* 0x000fec0003800000 */
.L_x_10:
[----:B------:R-:W-:Y:S01]  /*10c0*/  MOV R4, R6 ;  /* 0x0000000600047202 */ /* 0x000fe20000000f00 */
[----:B------:R-:W-:Y:S01]  /*10d0*/  IMAD.MOV.U32 R3, RZ, RZ, R7 ;  /* 0x000000ffff037224 */ /* 0x000fe200078e0007 */
[----:B------:R-:W-:-:S07]  /*10e0*/  MOV R2, 0x1100 ;  /* 0x0000110000027802 */ /* 0x000fce0000000f00 */
[----:B------:R-:W-:Y:S05]  /*10f0*/  CALL.REL.NOINC `($__internal_0_$__cuda_sm20_div_u64) ;  /* 0x0000000000587944 */ /* 0x000fea0003c00000 */
[----:B------:R-:W-:-:S05]  /*1100*/  IADD3 R2, PT, PT, -R4, RZ, RZ ;  /* 0x000000ff04027210 */ /* 0x000fca0007ffe1ff */
[----:B------:R-:W-:-:S07]  /*1110*/  IMAD R6, R6, R2, R11 ;  /* 0x0000000206067224 */ /* 0x000fce00078e020b */
.L_x_11:
[----:B------:R-:W-:-:S04]  /*1120*/  ULEA UR8, UP0, UR9, UR10, 0x3 ;  /* 0x0000000a09087291 */ /* 0x000fc8000f8018ff */
[----:B------:R-:W-:Y:S02]  /*1130*/  ULEA.HI.X UR6, UR9, UR11, URZ, 0x3, UP0 ;  /* 0x0000000b09067291 */ /* 0x000fe400080f1cff */
[----:B------:R-:W-:-:S04]  /*1140*/  IMAD.U32 R2, RZ, RZ, UR8 ;  /* 0x00000008ff027e24 */ /* 0x000fc8000f8e00ff */
[----:B------:R-:W-:-:S06]  /*1150*/  MOV R3, UR6 ;  /* 0x0000000600037c02 */ /* 0x000fcc0008000f00 */
[----:B------:R-:W2:Y:S01]  /*1160*/  LDG.E R3, desc[UR16][R2.64] ;  /* 0x0000001002037981 */ /* 0x000ea2000c1e1900 */
[----:B------:R-:W-:Y:S01]  /*1170*/  UIADD3 UR6, UPT, UPT, UR4, 0x1, URZ ;  /* 0x0000000104067890 */ /* 0x000fe2000fffe0ff */
[----:B------:R-:W-:-:S03]  /*1180*/  IMAD.MOV.U32 R11, RZ, RZ, R4 ;  /* 0x000000ffff0b7224 */ /* 0x000fc600078e0004 */
[----:B------:R-:W-:-:S03]  /*1190*/  UISETP.GE.U32.AND UP0, UPT, UR6, UR18, UPT ;  /* 0x000000120600728c */ /* 0x000fc6000bf06070 */
[----:B------:R-:W-:Y:S01]  /*11a0*/  UMOV UR4, UR6 ;  /* 0x0000000600047c82 */ /* 0x000fe20008000000 */
[----:B------:R-:W-:Y:S01]  /*11b0*/  UISETP.GE.U32.AND.EX UP0, UPT, URZ, UR19, UPT, UP0 ;  /* 0x00000013ff00728c */ /* 0x000fe2000bf06100 */
[----:B--2---:R-:W-:-:S08]  /*11c0*/  IMAD R0, R3, R6, R0 ;  /* 0x0000000603007224 */ /* 0x004fd000078e0200 */
[----:B------:R-:W-:Y:S05]  /*11d0*/  BRA.U !UP0, `(.L_x_12) ;  /* 0xfffffffd08247547 */ /* 0x000fea000b83ffff */
[----:B------:R-:W0:Y:S01]  /*11e0*/  LDCU.64 UR8, c[0x0][0x3c8] ;  /* 0x00007900ff0877ac */ /* 0x000e220008000a00 */
[----:B------:R-:W1:Y:S01]  /*11f0*/  LDC.64 R2, c[0x0][0x388] ;  /* 0x0000e200ff027b82 */ /* 0x000e620000000a00 */
[----:B0-----:R-:W-:-:S04]  /*1200*/  LEA R4, P0, R12, UR8, 0x2 ;  /* 0x000000080c047c11 */ /* 0x001fc8000f8010ff */
[----:B------:R-:W-:-:S06]  /*1210*/  LEA.HI.X R5, R12, UR9, R13, 0x2, P0 ;  /* 0x000000090c057c11 */ /* 0x000fcc00080f140d */
[----:B------:R-:W2:Y:S01]  /*1220*/  LDG.E R5, desc[UR16][R4.64] ;  /* 0x0000001004057981 */ /* 0x000ea2000c1e1900 */
[----:B-1----:R-:W-:-:S05]  /*1230*/  IMAD.WIDE.U32 R2, R0, 0x4, R2 ;  /* 0x0000000400027825 */ /* 0x002fca00078e0002 */
[----:B--2---:R-:W-:Y:S01]  /*1240*/  REDG.E.ADD.F32.FTZ.RN.STRONG.GPU desc[UR16][R2.64], R5 ;  /* 0x00000005020079a6 */ /* 0x004fe2000c12f310 */
[----:B------:R-:W-:Y:S05]  /*1250*/  EXIT ;  /* 0x000000000000794d */ /* 0x000fea0003800000 */
        .weak           $__internal_0_$__cuda_sm20_div_u64
        .type           $__internal_0_$__cuda_sm20_div_u64,@function
        .size           $__internal_0_$__cuda_sm20_div_u64,(.L_x_28 - $__internal_0_$__cuda_sm20_div_u64)
$__internal_0_$__cuda_sm20_div_u64:
[----:B------:R-:W-:Y:S01]  /*1260*/  MOV R22, R4 ;  /* 0x0000000400167202 */ /* 0x000fe20000000f00 */
[----:B------:R-:W-:-:S04]  /*1270*/  IMAD.MOV.U32 R23, RZ, RZ, R3 ;  /* 0x000000ffff177224 */ /* 0x000fc800078e0003 */
[----:B------:R-:W0:Y:S08]  /*1280*/  I2F.U64.RP R10, R22 ;  /* 0x00000016000a7312 */ /* 0x000e300000309000 */
[----:B0-----:R-:W0:Y:S02]  /*1290*/  MUFU.RCP R10, R10 ;  /* 0x0000000a000a7308 */ /* 0x001e240000001000 */
[----:B0-----:R-:W-:-:S06]  /*12a0*/  IADD3 R24, PT, PT, R10, 0x1ffffffe, RZ ;  /* 0x1ffffffe0a187810 */ /* 0x001fcc0007ffe0ff */
[----:B------:R-:W0:Y:S02]  /*12b0*/  F2I.U64.TRUNC R24, R24 ;  /* 0x0000001800187311 */ /* 0x000e24000020d800 */
[----:B0-----:R-:W-:-:S04]  /*12c0*/  IMAD.WIDE.U32 R18, R24, R4, RZ ;  /* 0x0000000418127225 */ /* 0x001fc800078e00ff */
[----:B------:R-:W-:Y:S01]  /*12d0*/  IMAD R21, R24, R3, R19 ;  /* 0x0000000318157224 */ /* 0x000fe200078e0213 */
[----:B------:R-:W-:-:S03]  /*12e0*/  IADD3 R19, P0, PT, RZ, -R18, RZ ;  /* 0x80000012ff137210 */ /* 0x000fc60007f1e0ff */
[----:B------:R-:W-:Y:S01]  /*12f0*/  IMAD R18, R25, R4, R21 ;  /* 0x0000000419127224 */ /* 0x000fe200078e0215 */
[----:B------:R-:W-:Y:S01]  /*1300*/  MOV R21, R24 ;  /* 0x0000001800157202 */ /* 0x000fe20000000f00 */
[----:B------:R-:W-:-:S04]  /*1310*/  IMAD.HI.U32 R20, R24, R19, RZ ;  /* 0x0000001318147227 */ /* 0x000fc800078e00ff */
[----:B------:R-:W-:-:S04]  /*1320*/  IMAD.X R18, RZ, RZ, ~R18, P0 ;  /* 0x000000ffff127224 */ /* 0x000fc800000e0e12 */
[----:B------:R-:W-:-:S04]  /*1330*/  IMAD.WIDE.U32 R20, P0, R24, R18, R20 ;  /* 0x0000001218147225 */ /* 0x000fc80007800014 */
[C---:B------:R-:W-:Y:S02]  /*1340*/  IMAD R10, R25.reuse, R18, RZ ;  /* 0x00000012190a7224 */ /* 0x040fe400078e02ff */
[----:B------:R-:W-:-:S04]  /*1350*/  IMAD.HI.U32 R19, P1, R25, R19, R20 ;  /* 0x0000001319137227 */ /* 0x000fc80007820014 */
[----:B------:R-:W-:Y:S01]  /*1360*/  IMAD.HI.U32 R18, R25, R18, RZ ;  /* 0x0000001219127227 */ /* 0x000fe200078e00ff */
[----:B------:R-:W-:-:S03]  /*1370*/  IADD3 R23, P2, PT, R10, R19, RZ ;  /* 0x000000130a177210 */ /* 0x000fc60007f5e0ff */
[----:B------:R-:W-:Y:S02]  /*1380*/  IMAD.X R18, R18, 0x1, R25, P0 ;  /* 0x0000000112127824 */ /* 0x000fe400000e0619 */
[----:B------:R-:W-:-:S03]  /*1390*/  IMAD.WIDE.U32 R20, R23, R4, RZ ;  /* 0x0000000417147225 */ /* 0x000fc600078e00ff */
[----:B------:R-:W-:Y:S01]  /*13a0*/  IADD3.X R19, PT, PT, RZ, RZ, R18, P2, P1 ;  /* 0x000000ffff137210 */ /* 0x000fe200017e2412 */
[----:B------:R-:W-:Y:S01]  /*13b0*/  IMAD R18, R23, R3, R21 ;  /* 0x0000000317127224 */ /* 0x000fe200078e0215 */
[----:B------:R-:W-:-:S03]  /*13c0*/  IADD3 R20, P0, PT, RZ, -R20, RZ ;  /* 0x80000014ff147210 */ /* 0x000fc60007f1e0ff */
[----:B------:R-:W-:Y:S02]  /*13d0*/  IMAD R18, R19, R4, R18 ;  /* 0x0000000413127224 */ /* 0x000fe400078e0212 */
[----:B------:R-:W-:-:S03]  /*13e0*/  IMAD.HI.U32 R22, R23, R20, RZ ;  /* 0x0000001417167227 */ /* 0x000fc600078e00ff */
[----:B------:R-:W-:-:S05]  /*13f0*/  IADD3.X R18, PT, PT, RZ, ~R18, RZ, P0, !PT ;  /* 0x80000012ff127210 */ /* 0x000fca00007fe4ff */
[----:B------:R-:W-:-:S04]  /*1400*/  IMAD.WIDE.U32 R22, P0, R23, R18, R22 ;  /* 0x0000001217167225 */ /* 0x000fc80007800016 */
[C---:B------:R-:W-:Y:S02]  /*1410*/  IMAD R10, R19.reuse, R18, RZ ;  /* 0x00000012130a7224 */ /* 0x040fe400078e02ff */
[----:B------:R-:W-:-:S04]  /*1420*/  IMAD.HI.U32 R21, P1, R19, R20, R22 ;  /* 0x0000001413157227 */ /* 0x000fc80007820016 */
[----:B------:R-:W-:Y:S01]  /*1430*/  IMAD.HI.U32 R18, R19, R18, RZ ;  /* 0x0000001213127227 */ /* 0x000fe200078e00ff */
[----:B------:R-:W-:-:S03]  /*1440*/  IADD3 R10, P2, PT, R10, R21, RZ ;  /* 0x000000150a0a7210 */ /* 0x000fc60007f5e0ff */
[----:B------:R-:W-:Y:S02]  /*1450*/  HFMA2 R21, -RZ, RZ, 0, 0 ;  /* 0x00000000ff157431 */ /* 0x000fe400000001ff */
[----:B------:R-:W-:Y:S02]  /*1460*/  IMAD.X R18, R18, 0x1, R19, P0 ;  /* 0x0000000112127824 */ /* 0x000fe400000e0613 */
[----:B------:R-:W-:-:S03]  /*1470*/  IMAD.HI.U32 R20, R10, R11, RZ ;  /* 0x0000000b0a147227 */ /* 0x000fc600078e00ff */
[----:B------:R-:W-:Y:S01]  /*1480*/  IADD3.X R18, PT, PT, RZ, RZ, R18, P2, P1 ;  /* 0x000000ffff127210 */ /* 0x000fe200017e2412 */
[----:B------:R-:W-:-:S04]  /*1490*/  IMAD.WIDE.U32 R20, R10, UR5, R20 ;  /* 0x000000050a147c25 */ /* 0x000fc8000f8e0014 */
[C---:B------:R-:W-:Y:S02]  /*14a0*/  IMAD R10, R18.reuse, UR5, RZ ;  /* 0x00000005120a7c24 */ /* 0x040fe4000f8e02ff */
[----:B------:R-:W-:-:S04]  /*14b0*/  IMAD.HI.U32 R19, P0, R18, R11, R20 ;  /* 0x0000000b12137227 */ /* 0x000fc80007800014 */
[----:B------:R-:W-:Y:S01]  /*14c0*/  IMAD.HI.U32 R18, R18, UR5, RZ ;  /* 0x0000000512127c27 */ /* 0x000fe2000f8e00ff */
[----:B------:R-:W-:-:S03]  /*14d0*/  IADD3 R10, P1, PT, R10, R19, RZ ;  /* 0x000000130a0a7210 */ /* 0x000fc60007f3e0ff */
[----:B------:R-:W-:Y:S02]  /*14e0*/  IMAD.X R18, RZ, RZ, R18, P0 ;  /* 0x000000ffff127224 */ /* 0x000fe400000e0612 */
[----:B------:R-:W-:-:S03]  /*14f0*/  IMAD.WIDE.U32 R22, R10, R4, RZ ;  /* 0x000000040a167225 */ /* 0x000fc600078e00ff */
[----:B------:R-:W-:Y:S01]  /*1500*/  IADD3.X R21, PT, PT, RZ, R18, RZ, P1, !PT ;  /* 0x00000012ff157210 */ /* 0x000fe20000ffe4ff */
[----:B------:R-:W-:Y:S01]  /*1510*/  IMAD R18, R10, R3, R23 ;  /* 0x000000030a127224 */ /* 0x000fe200078e0217 */
[----:B------:R-:W-:-:S03]  /*1520*/  IADD3 R19, P1, PT, -R22, R11, RZ ;  /* 0x0000000b16137210 */ /* 0x000fc60007f3e1ff */
[-C--:B------:R-:W-:Y:S01]  /*1530*/  IMAD R18, R21, R4.reuse, R18 ;  /* 0x0000000415127224 */ /* 0x080fe200078e0212 */
[----:B------:R-:W-:Y:S02]  /*1540*/  ISETP.GE.U32.AND P0, PT, R19, R4, PT ;  /* 0x000000041300720c */ /* 0x000fe40003f06070 */
[----:B------:R-:W-:Y:S02]  /*1550*/  IADD3 R21, PT, PT, R10, 0x1, RZ ;  /* 0x000000010a157810 */ /* 0x000fe40007ffe0ff */
[----:B------:R-:W-:Y:S02]  /*1560*/  IADD3.X R20, PT, PT, ~R18, UR5, RZ, P1, !PT ;  /* 0x0000000512147c10 */ /* 0x000fe40008ffe5ff */
[----:B------:R-:W-:Y:S02]  /*1570*/  IADD3 R22, P1, PT, -R4, R19, RZ ;  /* 0x0000001304167210 */ /* 0x000fe40007f3e1ff */
[----:B------:R-:W-:-:S03]  /*1580*/  ISETP.GE.U32.AND.EX P0, PT, R20, R3, PT, P0 ;  /* 0x000000031400720c */ /* 0x000fc60003f06100 */
[----:B------:R-:W-:Y:S01]  /*1590*/  IMAD.X R18, R20, 0x1, ~R3, P1 ;  /* 0x0000000114127824 */ /* 0x000fe200008e0e03 */
[----:B------:R-:W-:Y:S02]  /*15a0*/  SEL R19, R22, R19, P0 ;  /* 0x0000001316137207 */ /* 0x000fe40000000000 */
[----:B------:R-:W-:Y:S02]  /*15b0*/  SEL R21, R21, R10, P0 ;  /* 0x0000000a15157207 */ /* 0x000fe40000000000 */
[----:B------:R-:W-:Y:S02]  /*15c0*/  SEL R18, R18, R20, P0 ;  /* 0x0000001412127207 */ /* 0x000fe40000000000 */
[----:B------:R-:W-:Y:S02]  /*15d0*/  ISETP.GE.U32.AND P0, PT, R19, R4, PT ;  /* 0x000000041300720c */ /* 0x000fe40003f06070 */
[----:B------:R-:W-:Y:S01]  /*15e0*/  ISETP.NE.U32.AND P1, PT, R4, RZ, PT ;  /* 0x000000ff0400720c */ /* 0x000fe20003f25070 */
[----:B------:R-:W-:Y:S01]  /*15f0*/  VIADD R4, R21, 0x1 ;  /* 0x0000000115047836 */ /* 0x000fe20000000000 */
[----:B------:R-:W-:-:S02]  /*1600*/  ISETP.GE.U32.AND.EX P0, PT, R18, R3, PT, P0 ;  /* 0x000000031200720c */ /* 0x000fc40003f06100 */
[----:B------:R-:W-:Y:S02]  /*1610*/  ISETP.NE.AND.EX P1, PT, R3, RZ, PT, P1 ;  /* 0x000000ff0300720c */ /* 0x000fe40003f25310 */
[----:B------:R-:W-:Y:S02]  /*1620*/  MOV R3, 0x0 ;  /* 0x0000000000037802 */ /* 0x000fe40000000f00 */
[----:B------:R-:W-:-:S04]  /*1630*/  SEL R4, R4, R21, P0 ;  /* 0x0000001504047207 */ /* 0x000fc80000000000 */
[----:B------:R-:W-:Y:S01]  /*1640*/  SEL R4, R4, 0xffffffff, P1 ;  /* 0xffffffff04047807 */ /* 0x000fe20000800000 */
[----:B------:R-:W-:Y:S06]  /*1650*/  RET.REL.NODEC R2 `(select_backward) ;  /* 0xffffffe802687950 */ /* 0x000fec0003c3ffff */
.L_x_13:
[----:B------:R-:W-:-:S00]  /*1660*/  BRA `(.L_x_13) ;  /* 0xfffffffc00fc7947 */ /* 0x000fc0000383ffff */
[----:B------:R-:W-:-:S00]  /*1670*/  NOP ;  /* 0x0000000000007918 */ /* 0x000fc00000000000 */
        /* <DEDUP_REMOVED lines=8> */
.L_x_28:


//--------------------- .text.select_forward      --------------------------
	.section	.text.select_forward,"ax",@progbits
	.align	128
        .global         select_forward
        .type           select_forward,@function
        .size           select_forward,(.L_x_29 - select_forward)
        .other          select_forward,@"STO_CUDA_ENTRY STV_DEFAULT"
select_forward:
.text.select_forward:
        /* <DEDUP_REMOVED lines=23> */
.L_x_17:
        /* <DEDUP_REMOVED lines=35> */
.L_x_15:
[----:B------:R-:W-:Y:S01]  /*03a0*/  IMAD.MOV.U32 R4, RZ, RZ, R8 ;  /* 0x000000ffff047224 */ /* 0x000fe200078e0008 */
[----:B------:R-:W-:Y:S01]  /*03b0*/  MOV R2, 0x3e0 ;  /* 0x000003e000027802 */ /* 0x000fe20000000f00 */
[----:B------:R-:W-:-:S07]  /*03c0*/  IMAD.MOV.U32 R3, RZ, RZ, R9 ;  /* 0x000000ffff037224 */ /* 0x000fce00078e0009 */
[----:B0-----:R-:W-:Y:S05]  /*03d0*/  CALL.REL.NOINC `($__internal_1_$__cuda_sm20_div_u64) ;  /* 0x0000000c00a07944 */ /* 0x001fea0003c00000 */
[----:B------:R-:W-:-:S05]  /*03e0*/  IADD3 R2, PT, PT, -R4, RZ, RZ ;  /* 0x000000ff04027210 */ /* 0x000fca0007ffe1ff */
[----:B------:R-:W-:-:S07]  /*03f0*/  IMAD R8, R8, R2, R11 ;  /* 0x0000000208087224 */ /* 0x000fce00078e020b */
.L_x_16:
        /* <DEDUP_REMOVED lines=15> */
.L_x_14:
        /* <DEDUP_REMOVED lines=19> */
.L_x_19:
        /* <DEDUP_REMOVED lines=19> */
.L_x_18:
        /* <DEDUP_REMOVED lines=28> */
.L_x_23:
        /* <DEDUP_REMOVED lines=35> */
.L_x_21:
[----:B------:R-:W-:Y:S01]  /*0b40*/  IMAD.MOV.U32 R4, RZ, RZ, R16 ;  /* 0x000000ffff047224 */ /* 0x000fe200078e0010 */
[----:B------:R-:W-:Y:S01]  /*0b50*/  MOV R2, 0xb80 ;  /* 0x00000b8000027802 */ /* 0x000fe20000000f00 */
[----:B------:R-:W-:-:S07]  /*0b60*/  IMAD.MOV.U32 R3, RZ, RZ, R17 ;  /* 0x000000ffff037224 */ /* 0x000fce00078e0011 */
[----:B01---5:R-:W-:Y:S05]  /*0b70*/  CALL.REL.NOINC `($__internal_1_$__cuda_sm20_div_u64) ;  /* 0x0000000400b87944 */ /* 0x023fea0003c00000 */
[----:B------:R-:W-:-:S05]  /*0b80*/  IADD3 R2, PT, PT, -R4, RZ, RZ ;  /* 0x000000ff04027210 */ /* 0x000fca0007ffe1ff */
[----:B------:R-:W-:-:S07]  /*0b90*/  IMAD R2, R16, R2, R11 ;  /* 0x0000000210027224 */ /* 0x000fce00078e020b */
.L_x_22:
        /* <DEDUP_REMOVED lines=15> */
.L_x_20:
        /* <DEDUP_REMOVED lines=30> */
.L_x_26:
        /* <DEDUP_REMOVED lines=37> */
.L_x_24:
[----:B------:R-:W-:Y:S01]  /*10c0*/  MOV R4, R6 ;  /* 0x0000000600047202 */ /* 0x000fe20000000f00 */
[----:B------:R-:W-:Y:S01]  /*10d0*/  IMAD.MOV.U32 R3, RZ, RZ, R7 ;  /* 0x000000ffff037224 */ /* 0x000fe200078e0007 */
[----:B------:R-:W-:-:S07]  /*10e0*/  MOV R2, 0x1100 ;  /* 0x0000110000027802 */ /* 0x000fce0000000f00 */
[----:B------:R-:W-:Y:S05]  /*10f0*/  CALL.REL.NOINC `($__internal_1_$__cuda_sm20_div_u64) ;  /* 0x0000000000587944 */ /* 0x000fea0003c00000 */
[----:B------:R-:W-:-:S05]  /*1100*/  IADD3 R2, PT, PT, -R4, RZ, RZ ;  /* 0x000000ff04027210 */ /* 0x000fca0007ffe1ff */
[----:B------:R-:W-:-:S07]  /*1110*/  IMAD R6, R6, R2, R11 ;  /* 0x0000000206067224 */ /* 0x000fce00078e020b */
.L_x_25:
        /* <DEDUP_REMOVED lines=12> */
[----:B------:R-:W0:Y:S01]  /*11e0*/  LDC.64 R2, c[0x0][0x388] ;  /* 0x0000e200ff027b82 */ /* 0x000e220000000a00 */
[----:B------:R-:W1:Y:S01]  /*11f0*/  LDCU.64 UR8, c[0x0][0x3c8] ;  /* 0x00007900ff0877ac */ /* 0x000e620008000a00 */
[----:B0-----:R-:W-:-:S06]  /*1200*/  IMAD.WIDE.U32 R2, R0, 0x4, R2 ;  /* 0x0000000400027825 */ /* 0x001fcc00078e0002 */
[----:B------:R-:W2:Y:S01]  /*1210*/  LDG.E R3, desc[UR16][R2.64] ;  /* 0x0000001002037981 */ /* 0x000ea2000c1e1900 */
[----:B-1----:R-:W-:-:S04]  /*1220*/  LEA R4, P0, R12, UR8, 0x2 ;  /* 0x000000080c047c11 */ /* 0x002fc8000f8010ff */
[----:B------:R-:W-:-:S05]  /*1230*/  LEA.HI.X R5, R12, UR9, R13, 0x2, P0 ;  /* 0x000000090c057c11 */ /* 0x000fca00080f140d */
[----:B--2---:R-:W-:Y:S01]  /*1240*/  STG.E desc[UR16][R4.64], R3 ;  /* 0x0000000304007986 */ /* 0x004fe2000c101910 */
[----:B------:R-:W-:Y:S05]  /*1250*/  EXIT ;  /* 0x000000000000794d */ /* 0x000fea0003800000 */
        .weak           $__internal_1_$__cuda_sm20_div_u64
        .type           $__internal_1_$__cuda_sm20_div_u64,@function
        .size           $__internal_1_$__cuda_sm20_div_u64,(.L_x_29 - $__internal_1_$__cuda_sm20_div_u64)
$__internal_1_$__cuda_sm20_div_u64:
        /* <DEDUP_REMOVED lines=63> */
[----:B------:R-:W-:Y:S06]  /*1650*/  RET.REL.NODEC R2 `(select_forward) ;  /* 0xffffffe802687950 */ /* 0x000fec0003c3ffff */
.L_x_27:
        /* <DEDUP_REMOVED lines=10> */
.L_x_29:


//--------------------- .nv.shared.reserved.0     --------------------------
	.section	.nv.shared.reserved.0,"aw",@nobits
	.weak		__nv_reservedSMEM_offset_0_alias
	.size		__nv_reservedSMEM_offset_0_alias, 0, 64
	.other		__nv_reservedSMEM_offset_0_alias,@"STO_CUDA_RESERVED_SHARED STV_DEFAULT"
__nv_reservedSMEM_offset_0_alias:
	.zero		0
	.zero		64


//--------------------- .nv.constant0.select_backward --------------------------
	.section	.nv.constant0.select_backward,"a",@progbits
	.sectionflags	@""
	.align	4
.nv.constant0.select_backward:
	.zero		992


//--------------------- .nv.constant0.select_forward --------------------------
	.section	.nv.constant0.select_forward,"a",@progbits
	.sectionflags	@""
	.align	4
.nv.constant0.select_forward:
	.zero		992


//--------------------- SYMBOLS --------------------------

	.type		.nv.reservedSmem.offset0,@object
	.size		.nv.reservedSmem.offset0,0x4
